//
// Generated by NVIDIA NVVM Compiler
//
// Compiler Build ID: CL-36424714
// Cuda compilation tools, release 13.0, V13.0.88
// Based on NVVM 20.0.0
//

.version 9.0
.target sm_100
.address_size 64

	// .globl	_Z8kernel_vPdiiS_iiS_iiS_S_S_iiS_iiS_iiS_iiS_S_ddddii

.visible .entry _Z8kernel_vPdiiS_iiS_iiS_S_S_iiS_iiS_iiS_iiS_S_ddddii(
	.param .u64 .ptr .align 1 _Z8kernel_vPdiiS_iiS_iiS_S_S_iiS_iiS_iiS_iiS_S_ddddii_param_0,
	.param .u32 _Z8kernel_vPdiiS_iiS_iiS_S_S_iiS_iiS_iiS_iiS_S_ddddii_param_1,
	.param .u32 _Z8kernel_vPdiiS_iiS_iiS_S_S_iiS_iiS_iiS_iiS_S_ddddii_param_2,
	.param .u64 .ptr .align 1 _Z8kernel_vPdiiS_iiS_iiS_S_S_iiS_iiS_iiS_iiS_S_ddddii_param_3,
	.param .u32 _Z8kernel_vPdiiS_iiS_iiS_S_S_iiS_iiS_iiS_iiS_S_ddddii_param_4,
	.param .u32 _Z8kernel_vPdiiS_iiS_iiS_S_S_iiS_iiS_iiS_iiS_S_ddddii_param_5,
	.param .u64 .ptr .align 1 _Z8kernel_vPdiiS_iiS_iiS_S_S_iiS_iiS_iiS_iiS_S_ddddii_param_6,
	.param .u32 _Z8kernel_vPdiiS_iiS_iiS_S_S_iiS_iiS_iiS_iiS_S_ddddii_param_7,
	.param .u32 _Z8kernel_vPdiiS_iiS_iiS_S_S_iiS_iiS_iiS_iiS_S_ddddii_param_8,
	.param .u64 .ptr .align 1 _Z8kernel_vPdiiS_iiS_iiS_S_S_iiS_iiS_iiS_iiS_S_ddddii_param_9,
	.param .u64 .ptr .align 1 _Z8kernel_vPdiiS_iiS_iiS_S_S_iiS_iiS_iiS_iiS_S_ddddii_param_10,
	.param .u64 .ptr .align 1 _Z8kernel_vPdiiS_iiS_iiS_S_S_iiS_iiS_iiS_iiS_S_ddddii_param_11,
	.param .u32 _Z8kernel_vPdiiS_iiS_iiS_S_S_iiS_iiS_iiS_iiS_S_ddddii_param_12,
	.param .u32 _Z8kernel_vPdiiS_iiS_iiS_S_S_iiS_iiS_iiS_iiS_S_ddddii_param_13,
	.param .u64 .ptr .align 1 _Z8kernel_vPdiiS_iiS_iiS_S_S_iiS_iiS_iiS_iiS_S_ddddii_param_14,
	.param .u32 _Z8kernel_vPdiiS_iiS_iiS_S_S_iiS_iiS_iiS_iiS_S_ddddii_param_15,
	.param .u32 _Z8kernel_vPdiiS_iiS_iiS_S_S_iiS_iiS_iiS_iiS_S_ddddii_param_16,
	.param .u64 .ptr .align 1 _Z8kernel_vPdiiS_iiS_iiS_S_S_iiS_iiS_iiS_iiS_S_ddddii_param_17,
	.param .u32 _Z8kernel_vPdiiS_iiS_iiS_S_S_iiS_iiS_iiS_iiS_S_ddddii_param_18,
	.param .u32 _Z8kernel_vPdiiS_iiS_iiS_S_S_iiS_iiS_iiS_iiS_S_ddddii_param_19,
	.param .u64 .ptr .align 1 _Z8kernel_vPdiiS_iiS_iiS_S_S_iiS_iiS_iiS_iiS_S_ddddii_param_20,
	.param .u32 _Z8kernel_vPdiiS_iiS_iiS_S_S_iiS_iiS_iiS_iiS_S_ddddii_param_21,
	.param .u32 _Z8kernel_vPdiiS_iiS_iiS_S_S_iiS_iiS_iiS_iiS_S_ddddii_param_22,
	.param .u64 .ptr .align 1 _Z8kernel_vPdiiS_iiS_iiS_S_S_iiS_iiS_iiS_iiS_S_ddddii_param_23,
	.param .u64 .ptr .align 1 _Z8kernel_vPdiiS_iiS_iiS_S_S_iiS_iiS_iiS_iiS_S_ddddii_param_24,
	.param .f64 _Z8kernel_vPdiiS_iiS_iiS_S_S_iiS_iiS_iiS_iiS_S_ddddii_param_25,
	.param .f64 _Z8kernel_vPdiiS_iiS_iiS_S_S_iiS_iiS_iiS_iiS_S_ddddii_param_26,
	.param .f64 _Z8kernel_vPdiiS_iiS_iiS_S_S_iiS_iiS_iiS_iiS_S_ddddii_param_27,
	.param .f64 _Z8kernel_vPdiiS_iiS_iiS_S_S_iiS_iiS_iiS_iiS_S_ddddii_param_28,
	.param .u32 _Z8kernel_vPdiiS_iiS_iiS_S_S_iiS_iiS_iiS_iiS_S_ddddii_param_29,
	.param .u32 _Z8kernel_vPdiiS_iiS_iiS_S_S_iiS_iiS_iiS_iiS_S_ddddii_param_30
)
{
	.reg .pred 	%p<63>;
	.reg .b32 	%r<93>;
	.reg .b64 	%rd<99>;
	.reg .b64 	%fd<194>;

	ld.param.u64 	%rd18, [_Z8kernel_vPdiiS_iiS_iiS_S_S_iiS_iiS_iiS_iiS_S_ddddii_param_0];
	ld.param.u32 	%r11, [_Z8kernel_vPdiiS_iiS_iiS_S_S_iiS_iiS_iiS_iiS_S_ddddii_param_1];
	ld.param.u32 	%r27, [_Z8kernel_vPdiiS_iiS_iiS_S_S_iiS_iiS_iiS_iiS_S_ddddii_param_2];
	ld.param.u32 	%r13, [_Z8kernel_vPdiiS_iiS_iiS_S_S_iiS_iiS_iiS_iiS_S_ddddii_param_4];
	ld.param.u32 	%r14, [_Z8kernel_vPdiiS_iiS_iiS_S_S_iiS_iiS_iiS_iiS_S_ddddii_param_5];
	ld.param.u32 	%r15, [_Z8kernel_vPdiiS_iiS_iiS_S_S_iiS_iiS_iiS_iiS_S_ddddii_param_7];
	ld.param.u32 	%r16, [_Z8kernel_vPdiiS_iiS_iiS_S_S_iiS_iiS_iiS_iiS_S_ddddii_param_8];
	ld.param.u64 	%rd15, [_Z8kernel_vPdiiS_iiS_iiS_S_S_iiS_iiS_iiS_iiS_S_ddddii_param_9];
	ld.param.u32 	%r17, [_Z8kernel_vPdiiS_iiS_iiS_S_S_iiS_iiS_iiS_iiS_S_ddddii_param_12];
	ld.param.u32 	%r18, [_Z8kernel_vPdiiS_iiS_iiS_S_S_iiS_iiS_iiS_iiS_S_ddddii_param_13];
	ld.param.u64 	%rd19, [_Z8kernel_vPdiiS_iiS_iiS_S_S_iiS_iiS_iiS_iiS_S_ddddii_param_14];
	ld.param.u32 	%r19, [_Z8kernel_vPdiiS_iiS_iiS_S_S_iiS_iiS_iiS_iiS_S_ddddii_param_15];
	ld.param.u32 	%r20, [_Z8kernel_vPdiiS_iiS_iiS_S_S_iiS_iiS_iiS_iiS_S_ddddii_param_16];
	ld.param.u64 	%rd20, [_Z8kernel_vPdiiS_iiS_iiS_S_S_iiS_iiS_iiS_iiS_S_ddddii_param_17];
	ld.param.u32 	%r21, [_Z8kernel_vPdiiS_iiS_iiS_S_S_iiS_iiS_iiS_iiS_S_ddddii_param_18];
	ld.param.u32 	%r22, [_Z8kernel_vPdiiS_iiS_iiS_S_S_iiS_iiS_iiS_iiS_S_ddddii_param_19];
	ld.param.u64 	%rd21, [_Z8kernel_vPdiiS_iiS_iiS_S_S_iiS_iiS_iiS_iiS_S_ddddii_param_20];
	ld.param.u32 	%r23, [_Z8kernel_vPdiiS_iiS_iiS_S_S_iiS_iiS_iiS_iiS_S_ddddii_param_21];
	ld.param.u32 	%r24, [_Z8kernel_vPdiiS_iiS_iiS_S_S_iiS_iiS_iiS_iiS_S_ddddii_param_22];
	ld.param.u64 	%rd22, [_Z8kernel_vPdiiS_iiS_iiS_S_S_iiS_iiS_iiS_iiS_S_ddddii_param_23];
	ld.param.u64 	%rd23, [_Z8kernel_vPdiiS_iiS_iiS_S_S_iiS_iiS_iiS_iiS_S_ddddii_param_24];
	ld.param.f64 	%fd1, [_Z8kernel_vPdiiS_iiS_iiS_S_S_iiS_iiS_iiS_iiS_S_ddddii_param_25];
	ld.param.f64 	%fd2, [_Z8kernel_vPdiiS_iiS_iiS_S_S_iiS_iiS_iiS_iiS_S_ddddii_param_26];
	ld.param.f64 	%fd3, [_Z8kernel_vPdiiS_iiS_iiS_S_S_iiS_iiS_iiS_iiS_S_ddddii_param_27];
	ld.param.f64 	%fd4, [_Z8kernel_vPdiiS_iiS_iiS_S_S_iiS_iiS_iiS_iiS_S_ddddii_param_28];
	ld.param.u32 	%r28, [_Z8kernel_vPdiiS_iiS_iiS_S_S_iiS_iiS_iiS_iiS_S_ddddii_param_29];
	ld.param.u32 	%r26, [_Z8kernel_vPdiiS_iiS_iiS_S_S_iiS_iiS_iiS_iiS_S_ddddii_param_30];
	cvta.to.global.u64 	%rd1, %rd20;
	cvta.to.global.u64 	%rd2, %rd21;
	cvta.to.global.u64 	%rd3, %rd19;
	cvta.to.global.u64 	%rd4, %rd23;
	cvta.to.global.u64 	%rd24, %rd18;
	cvta.to.global.u64 	%rd5, %rd22;
	mov.u32 	%r29, %tid.x;
	mov.u32 	%r30, %ctaid.x;
	mov.u32 	%r31, %ntid.x;
	mad.lo.s32 	%r1, %r30, %r31, %r29;
	mov.u32 	%r32, %tid.y;
	mov.u32 	%r33, %ctaid.y;
	mov.u32 	%r34, %ntid.y;
	mad.lo.s32 	%r35, %r33, %r34, %r32;
	mov.u32 	%r36, %tid.z;
	mov.u32 	%r37, %ctaid.z;
	mov.u32 	%r38, %ntid.z;
	mad.lo.s32 	%r39, %r37, %r38, %r36;
	mad.lo.s32 	%r40, %r11, %r35, %r1;
	mad.lo.s32 	%r41, %r40, %r27, %r39;
	mul.lo.s32 	%r4, %r18, %r1;
	add.s32 	%r5, %r4, %r39;
	mul.lo.s32 	%r6, %r17, %r35;
	mul.lo.s32 	%r7, %r6, %r18;
	add.s32 	%r8, %r5, %r7;
	add.s32 	%r42, %r11, -1;
	setp.ge.s32 	%p7, %r1, %r42;
	setp.lt.s32 	%p8, %r1, 1;
	setp.ge.s32 	%p9, %r35, %r28;
	or.pred  	%p10, %p7, %p9;
	or.pred  	%p11, %p10, %p8;
	setp.ge.s32 	%p12, %r39, %r27;
	mul.wide.s32 	%rd25, %r8, 8;
	add.s64 	%rd6, %rd5, %rd25;
	mul.wide.s32 	%rd26, %r41, 8;
	add.s64 	%rd7, %rd24, %rd26;
	or.pred  	%p13, %p11, %p12;
	@%p13 bra 	$L__BB0_2;
	cvta.to.global.u64 	%rd27, %rd15;
	ld.global.f64 	%fd5, [%rd6];
	mul.wide.s32 	%rd28, %r18, 8;
	add.s64 	%rd29, %rd6, %rd28;
	ld.global.f64 	%fd6, [%rd29];
	add.f64 	%fd7, %fd5, %fd6;
	mul.f64 	%fd8, %fd7, 0d3FE0000000000000;
	div.rn.f64 	%fd9, %fd8, %fd4;
	shl.b32 	%r43, %r18, 1;
	add.s32 	%r44, %r4, %r18;
	sub.s32 	%r45, %r44, %r43;
	add.s32 	%r46, %r45, %r39;
	add.s32 	%r47, %r46, %r7;
	ld.global.f64 	%fd10, [%rd7];
	mul.wide.s32 	%rd30, %r47, 8;
	add.s64 	%rd31, %rd27, %rd30;
	ld.global.f64 	%fd11, [%rd31];
	ld.global.f64 	%fd12, [%rd4];
	add.s64 	%rd32, %rd31, %rd28;
	ld.global.f64 	%fd13, [%rd32];
	ld.global.f64 	%fd14, [%rd4+8];
	mul.f64 	%fd15, %fd13, %fd14;
	fma.rn.f64 	%fd16, %fd11, %fd12, %fd15;
	add.s64 	%rd33, %rd32, %rd28;
	ld.global.f64 	%fd17, [%rd33];
	ld.global.f64 	%fd18, [%rd4+16];
	fma.rn.f64 	%fd19, %fd17, %fd18, %fd16;
	add.s64 	%rd34, %rd33, %rd28;
	ld.global.f64 	%fd20, [%rd34];
	ld.global.f64 	%fd21, [%rd4+24];
	fma.rn.f64 	%fd22, %fd20, %fd21, %fd19;
	div.rn.f64 	%fd23, %fd22, %fd1;
	div.rn.f64 	%fd24, %fd23, %fd9;
	add.f64 	%fd25, %fd10, %fd24;
	st.global.f64 	[%rd7], %fd25;
$L__BB0_2:
	setp.ge.s32 	%p17, %r1, %r11;
	or.pred  	%p18, %p17, %p9;
	or.pred  	%p19, %p18, %p8;
	or.pred  	%p20, %p19, %p12;
	@%p20 bra 	$L__BB0_4;
	ld.global.f64 	%fd26, [%rd6];
	mul.wide.s32 	%rd35, %r18, 8;
	add.s64 	%rd36, %rd6, %rd35;
	ld.global.f64 	%fd27, [%rd36];
	add.f64 	%fd28, %fd26, %fd27;
	mul.f64 	%fd29, %fd28, 0d3FE0000000000000;
	div.rn.f64 	%fd30, %fd29, %fd4;
	mad.lo.s32 	%r48, %r20, %r1, %r39;
	mul.lo.s32 	%r49, %r19, %r35;
	mad.lo.s32 	%r50, %r49, %r20, %r48;
	add.s32 	%r51, %r49, %r19;
	mad.lo.s32 	%r52, %r51, %r20, %r48;
	add.s32 	%r53, %r51, %r19;
	mad.lo.s32 	%r54, %r53, %r20, %r48;
	add.s32 	%r55, %r53, %r19;
	mad.lo.s32 	%r56, %r55, %r20, %r48;
	ld.global.f64 	%fd31, [%rd7];
	mul.wide.s32 	%rd37, %r50, 8;
	add.s64 	%rd38, %rd3, %rd37;
	ld.global.f64 	%fd32, [%rd38];
	ld.global.f64 	%fd33, [%rd4];
	mul.wide.s32 	%rd39, %r52, 8;
	add.s64 	%rd40, %rd3, %rd39;
	ld.global.f64 	%fd34, [%rd40];
	ld.global.f64 	%fd35, [%rd4+8];
	mul.f64 	%fd36, %fd34, %fd35;
	fma.rn.f64 	%fd37, %fd32, %fd33, %fd36;
	mul.wide.s32 	%rd41, %r54, 8;
	add.s64 	%rd42, %rd3, %rd41;
	ld.global.f64 	%fd38, [%rd42];
	ld.global.f64 	%fd39, [%rd4+16];
	fma.rn.f64 	%fd40, %fd38, %fd39, %fd37;
	mul.wide.s32 	%rd43, %r56, 8;
	add.s64 	%rd44, %rd3, %rd43;
	ld.global.f64 	%fd41, [%rd44];
	ld.global.f64 	%fd42, [%rd4+24];
	fma.rn.f64 	%fd43, %fd41, %fd42, %fd40;
	div.rn.f64 	%fd44, %fd43, %fd2;
	div.rn.f64 	%fd45, %fd44, %fd30;
	add.f64 	%fd46, %fd31, %fd45;
	st.global.f64 	[%rd7], %fd46;
$L__BB0_4:
	setp.ge.s32 	%p23, %r35, %r28;
	mov.pred 	%p61, 0;
	or.pred  	%p24, %p17, %p23;
	@%p24 bra 	$L__BB0_6;
	add.s32 	%r57, %r27, -2;
	setp.lt.s32 	%p61, %r39, %r57;
$L__BB0_6:
	setp.lt.u32 	%p25, %r39, 2;
	not.pred 	%p26, %p61;
	or.pred  	%p27, %p26, %p25;
	@%p27 bra 	$L__BB0_8;
	ld.global.f64 	%fd47, [%rd6];
	mul.wide.s32 	%rd45, %r18, 8;
	add.s64 	%rd46, %rd6, %rd45;
	ld.global.f64 	%fd48, [%rd46];
	add.f64 	%fd49, %fd47, %fd48;
	mul.f64 	%fd50, %fd49, 0d3FE0000000000000;
	div.rn.f64 	%fd51, %fd50, %fd4;
	mul.lo.s32 	%r58, %r23, %r35;
	mad.lo.s32 	%r59, %r24, %r1, %r39;
	mad.lo.s32 	%r60, %r58, %r24, %r59;
	ld.global.f64 	%fd52, [%rd7];
	mul.wide.s32 	%rd47, %r60, 8;
	add.s64 	%rd48, %rd2, %rd47;
	ld.global.f64 	%fd53, [%rd48+-16];
	ld.global.f64 	%fd54, [%rd4];
	ld.global.f64 	%fd55, [%rd48+-8];
	ld.global.f64 	%fd56, [%rd4+8];
	mul.f64 	%fd57, %fd55, %fd56;
	fma.rn.f64 	%fd58, %fd53, %fd54, %fd57;
	ld.global.f64 	%fd59, [%rd48];
	ld.global.f64 	%fd60, [%rd4+16];
	fma.rn.f64 	%fd61, %fd59, %fd60, %fd58;
	ld.global.f64 	%fd62, [%rd48+8];
	ld.global.f64 	%fd63, [%rd4+24];
	fma.rn.f64 	%fd64, %fd62, %fd63, %fd61;
	div.rn.f64 	%fd65, %fd64, %fd3;
	div.rn.f64 	%fd66, %fd65, %fd51;
	add.f64 	%fd67, %fd52, %fd66;
	st.global.f64 	[%rd7], %fd67;
$L__BB0_8:
	ld.param.u64 	%rd95, [_Z8kernel_vPdiiS_iiS_iiS_S_S_iiS_iiS_iiS_iiS_S_ddddii_param_3];
	mad.lo.s32 	%r61, %r13, %r35, %r1;
	mad.lo.s32 	%r62, %r61, %r14, %r39;
	add.s32 	%r9, %r6, %r17;
	mad.lo.s32 	%r10, %r9, %r18, %r5;
	add.s32 	%r63, %r13, -2;
	setp.ge.s32 	%p28, %r1, %r63;
	setp.lt.s32 	%p29, %r1, 2;
	setp.ge.s32 	%p30, %r35, %r26;
	or.pred  	%p31, %p28, %p30;
	or.pred  	%p32, %p31, %p29;
	setp.ge.s32 	%p33, %r39, %r14;
	mul.wide.s32 	%rd49, %r10, 8;
	add.s64 	%rd8, %rd5, %rd49;
	cvta.to.global.u64 	%rd50, %rd95;
	mul.wide.s32 	%rd51, %r62, 8;
	add.s64 	%rd9, %rd50, %rd51;
	or.pred  	%p34, %p32, %p33;
	@%p34 bra 	$L__BB0_10;
	ld.global.f64 	%fd68, [%rd6];
	ld.global.f64 	%fd69, [%rd8];
	add.f64 	%fd70, %fd68, %fd69;
	mul.f64 	%fd71, %fd70, 0d3FE0000000000000;
	div.rn.f64 	%fd72, %fd71, %fd4;
	add.s32 	%r64, %r1, -2;
	mad.lo.s32 	%r65, %r20, %r64, %r39;
	mad.lo.s32 	%r66, %r19, %r35, %r19;
	mad.lo.s32 	%r67, %r66, %r20, %r65;
	ld.global.f64 	%fd73, [%rd9];
	mul.wide.s32 	%rd52, %r67, 8;
	add.s64 	%rd53, %rd3, %rd52;
	ld.global.f64 	%fd74, [%rd53];
	ld.global.f64 	%fd75, [%rd4];
	mul.wide.s32 	%rd54, %r20, 8;
	add.s64 	%rd55, %rd53, %rd54;
	ld.global.f64 	%fd76, [%rd55];
	ld.global.f64 	%fd77, [%rd4+8];
	mul.f64 	%fd78, %fd76, %fd77;
	fma.rn.f64 	%fd79, %fd74, %fd75, %fd78;
	add.s64 	%rd56, %rd55, %rd54;
	ld.global.f64 	%fd80, [%rd56];
	ld.global.f64 	%fd81, [%rd4+16];
	fma.rn.f64 	%fd82, %fd80, %fd81, %fd79;
	add.s64 	%rd57, %rd56, %rd54;
	ld.global.f64 	%fd83, [%rd57];
	ld.global.f64 	%fd84, [%rd4+24];
	fma.rn.f64 	%fd85, %fd83, %fd84, %fd82;
	div.rn.f64 	%fd86, %fd85, %fd1;
	div.rn.f64 	%fd87, %fd86, %fd72;
	add.f64 	%fd88, %fd73, %fd87;
	st.global.f64 	[%rd9], %fd88;
$L__BB0_10:
	setp.lt.s32 	%p36, %r35, %r26;
	setp.lt.s32 	%p37, %r1, %r13;
	and.pred  	%p3, %p37, %p36;
	not.pred 	%p38, %p3;
	or.pred  	%p39, %p33, %p38;
	@%p39 bra 	$L__BB0_12;
	ld.param.u64 	%rd97, [_Z8kernel_vPdiiS_iiS_iiS_S_S_iiS_iiS_iiS_iiS_S_ddddii_param_10];
	cvta.to.global.u64 	%rd58, %rd97;
	ld.global.f64 	%fd89, [%rd6];
	ld.global.f64 	%fd90, [%rd8];
	add.f64 	%fd91, %fd89, %fd90;
	mul.f64 	%fd92, %fd91, 0d3FE0000000000000;
	div.rn.f64 	%fd93, %fd92, %fd4;
	add.s32 	%r68, %r9, %r17;
	mad.lo.s32 	%r69, %r68, %r18, %r5;
	add.s32 	%r70, %r68, %r17;
	mad.lo.s32 	%r71, %r70, %r18, %r5;
	ld.global.f64 	%fd94, [%rd9];
	mul.wide.s32 	%rd59, %r8, 8;
	add.s64 	%rd60, %rd58, %rd59;
	ld.global.f64 	%fd95, [%rd60];
	ld.global.f64 	%fd96, [%rd4];
	mul.wide.s32 	%rd61, %r10, 8;
	add.s64 	%rd62, %rd58, %rd61;
	ld.global.f64 	%fd97, [%rd62];
	ld.global.f64 	%fd98, [%rd4+8];
	mul.f64 	%fd99, %fd97, %fd98;
	fma.rn.f64 	%fd100, %fd95, %fd96, %fd99;
	mul.wide.s32 	%rd63, %r69, 8;
	add.s64 	%rd64, %rd58, %rd63;
	ld.global.f64 	%fd101, [%rd64];
	ld.global.f64 	%fd102, [%rd4+16];
	fma.rn.f64 	%fd103, %fd101, %fd102, %fd100;
	mul.wide.s32 	%rd65, %r71, 8;
	add.s64 	%rd66, %rd58, %rd65;
	ld.global.f64 	%fd104, [%rd66];
	ld.global.f64 	%fd105, [%rd4+24];
	fma.rn.f64 	%fd106, %fd104, %fd105, %fd103;
	div.rn.f64 	%fd107, %fd106, %fd2;
	div.rn.f64 	%fd108, %fd107, %fd93;
	add.f64 	%fd109, %fd94, %fd108;
	st.global.f64 	[%rd9], %fd109;
$L__BB0_12:
	@%p38 bra 	$L__BB0_15;
	setp.lt.u32 	%p41, %r39, 2;
	add.s32 	%r72, %r14, -2;
	setp.ge.s32 	%p42, %r39, %r72;
	or.pred  	%p43, %p42, %p41;
	@%p43 bra 	$L__BB0_15;
	ld.global.f64 	%fd110, [%rd6];
	ld.global.f64 	%fd111, [%rd8];
	add.f64 	%fd112, %fd110, %fd111;
	mul.f64 	%fd113, %fd112, 0d3FE0000000000000;
	div.rn.f64 	%fd114, %fd113, %fd4;
	mad.lo.s32 	%r73, %r21, %r35, %r21;
	mad.lo.s32 	%r74, %r22, %r1, %r39;
	mad.lo.s32 	%r75, %r73, %r22, %r74;
	mul.wide.s32 	%rd67, %r75, 8;
	add.s64 	%rd68, %rd1, %rd67;
	ld.global.f64 	%fd115, [%rd68+-16];
	ld.global.f64 	%fd116, [%rd4];
	ld.global.f64 	%fd117, [%rd68+-8];
	ld.global.f64 	%fd118, [%rd4+8];
	mul.f64 	%fd119, %fd117, %fd118;
	fma.rn.f64 	%fd120, %fd115, %fd116, %fd119;
	ld.global.f64 	%fd121, [%rd68];
	ld.global.f64 	%fd122, [%rd4+16];
	fma.rn.f64 	%fd123, %fd121, %fd122, %fd120;
	ld.global.f64 	%fd124, [%rd68+8];
	ld.global.f64 	%fd125, [%rd4+24];
	fma.rn.f64 	%fd126, %fd124, %fd125, %fd123;
	div.rn.f64 	%fd127, %fd126, %fd3;
	div.rn.f64 	%fd128, %fd127, %fd114;
	ld.global.f64 	%fd129, [%rd9];
	add.f64 	%fd130, %fd129, %fd128;
	st.global.f64 	[%rd9], %fd130;
$L__BB0_15:
	ld.param.u64 	%rd96, [_Z8kernel_vPdiiS_iiS_iiS_S_S_iiS_iiS_iiS_iiS_S_ddddii_param_6];
	setp.lt.s32 	%p44, %r1, 2;
	setp.ge.s32 	%p45, %r35, %r28;
	mad.lo.s32 	%r76, %r15, %r35, %r1;
	mad.lo.s32 	%r77, %r76, %r16, %r39;
	add.s32 	%r78, %r15, -2;
	setp.ge.s32 	%p46, %r1, %r78;
	or.pred  	%p47, %p46, %p45;
	or.pred  	%p48, %p47, %p44;
	setp.ge.s32 	%p49, %r39, %r16;
	cvt.s64.s32 	%rd69, %r4;
	cvt.u64.u32 	%rd70, %r39;
	cvt.s64.s32 	%rd71, %r7;
	add.s64 	%rd72, %rd70, %rd69;
	add.s64 	%rd10, %rd72, %rd71;
	shl.b64 	%rd73, %rd10, 3;
	add.s64 	%rd11, %rd5, %rd73;
	cvta.to.global.u64 	%rd74, %rd96;
	mul.wide.s32 	%rd75, %r77, 8;
	add.s64 	%rd12, %rd74, %rd75;
	or.pred  	%p50, %p48, %p49;
	@%p50 bra 	$L__BB0_17;
	ld.global.f64 	%fd131, [%rd6];
	ld.global.f64 	%fd132, [%rd11+8];
	add.f64 	%fd133, %fd131, %fd132;
	mul.f64 	%fd134, %fd133, 0d3FE0000000000000;
	div.rn.f64 	%fd135, %fd134, %fd4;
	add.s32 	%r79, %r1, -2;
	mad.lo.s32 	%r80, %r24, %r79, %r39;
	mul.lo.s32 	%r81, %r23, %r35;
	mad.lo.s32 	%r82, %r81, %r24, %r80;
	mul.wide.s32 	%rd76, %r82, 8;
	add.s64 	%rd77, %rd2, %rd76;
	ld.global.f64 	%fd136, [%rd77];
	ld.global.f64 	%fd137, [%rd4];
	mul.wide.s32 	%rd78, %r24, 8;
	add.s64 	%rd79, %rd77, %rd78;
	ld.global.f64 	%fd138, [%rd79];
	ld.global.f64 	%fd139, [%rd4+8];
	mul.f64 	%fd140, %fd138, %fd139;
	fma.rn.f64 	%fd141, %fd136, %fd137, %fd140;
	add.s64 	%rd80, %rd79, %rd78;
	ld.global.f64 	%fd142, [%rd80];
	ld.global.f64 	%fd143, [%rd4+16];
	fma.rn.f64 	%fd144, %fd142, %fd143, %fd141;
	add.s64 	%rd81, %rd80, %rd78;
	ld.global.f64 	%fd145, [%rd81];
	ld.global.f64 	%fd146, [%rd4+24];
	fma.rn.f64 	%fd147, %fd145, %fd146, %fd144;
	div.rn.f64 	%fd148, %fd147, %fd1;
	div.rn.f64 	%fd149, %fd148, %fd135;
	ld.global.f64 	%fd150, [%rd12];
	add.f64 	%fd151, %fd150, %fd149;
	st.global.f64 	[%rd12], %fd151;
$L__BB0_17:
	setp.ge.s32 	%p51, %r39, %r16;
	setp.lt.s32 	%p52, %r35, %r28;
	setp.lt.s32 	%p53, %r1, %r15;
	and.pred  	%p4, %p53, %p52;
	not.pred 	%p54, %p4;
	or.pred  	%p55, %p51, %p54;
	@%p55 bra 	$L__BB0_19;
	ld.global.f64 	%fd152, [%rd6];
	ld.global.f64 	%fd153, [%rd11+8];
	add.f64 	%fd154, %fd152, %fd153;
	mul.f64 	%fd155, %fd154, 0d3FE0000000000000;
	div.rn.f64 	%fd156, %fd155, %fd4;
	mad.lo.s32 	%r83, %r22, %r1, %r39;
	mul.lo.s32 	%r84, %r21, %r35;
	mad.lo.s32 	%r85, %r84, %r22, %r83;
	add.s32 	%r86, %r84, %r21;
	mad.lo.s32 	%r87, %r86, %r22, %r83;
	add.s32 	%r88, %r86, %r21;
	mad.lo.s32 	%r89, %r88, %r22, %r83;
	add.s32 	%r90, %r88, %r21;
	mad.lo.s32 	%r91, %r90, %r22, %r83;
	mul.wide.s32 	%rd82, %r85, 8;
	add.s64 	%rd83, %rd1, %rd82;
	ld.global.f64 	%fd157, [%rd83];
	ld.global.f64 	%fd158, [%rd4];
	mul.wide.s32 	%rd84, %r87, 8;
	add.s64 	%rd85, %rd1, %rd84;
	ld.global.f64 	%fd159, [%rd85];
	ld.global.f64 	%fd160, [%rd4+8];
	mul.f64 	%fd161, %fd159, %fd160;
	fma.rn.f64 	%fd162, %fd157, %fd158, %fd161;
	mul.wide.s32 	%rd86, %r89, 8;
	add.s64 	%rd87, %rd1, %rd86;
	ld.global.f64 	%fd163, [%rd87];
	ld.global.f64 	%fd164, [%rd4+16];
	fma.rn.f64 	%fd165, %fd163, %fd164, %fd162;
	mul.wide.s32 	%rd88, %r91, 8;
	add.s64 	%rd89, %rd1, %rd88;
	ld.global.f64 	%fd166, [%rd89];
	ld.global.f64 	%fd167, [%rd4+24];
	fma.rn.f64 	%fd168, %fd166, %fd167, %fd165;
	div.rn.f64 	%fd169, %fd168, %fd2;
	div.rn.f64 	%fd170, %fd169, %fd156;
	ld.global.f64 	%fd171, [%rd12];
	add.f64 	%fd172, %fd171, %fd170;
	st.global.f64 	[%rd12], %fd172;
$L__BB0_19:
	mov.pred 	%p62, 0;
	@%p54 bra 	$L__BB0_21;
	add.s32 	%r92, %r16, -1;
	setp.lt.s32 	%p62, %r39, %r92;
$L__BB0_21:
	setp.eq.s32 	%p58, %r39, 0;
	not.pred 	%p59, %p62;
	or.pred  	%p60, %p59, %p58;
	@%p60 bra 	$L__BB0_23;
	ld.param.u64 	%rd98, [_Z8kernel_vPdiiS_iiS_iiS_S_S_iiS_iiS_iiS_iiS_S_ddddii_param_11];
	cvta.to.global.u64 	%rd90, %rd98;
	ld.global.f64 	%fd173, [%rd6];
	ld.global.f64 	%fd174, [%rd11+8];
	add.f64 	%fd175, %fd173, %fd174;
	mul.f64 	%fd176, %fd175, 0d3FE0000000000000;
	div.rn.f64 	%fd177, %fd176, %fd4;
	add.s64 	%rd92, %rd90, %rd73;
	ld.global.f64 	%fd178, [%rd92+-8];
	ld.global.f64 	%fd179, [%rd4];
	mul.wide.s32 	%rd93, %r8, 8;
	add.s64 	%rd94, %rd90, %rd93;
	ld.global.f64 	%fd180, [%rd94];
	ld.global.f64 	%fd181, [%rd4+8];
	mul.f64 	%fd182, %fd180, %fd181;
	fma.rn.f64 	%fd183, %fd178, %fd179, %fd182;
	ld.global.f64 	%fd184, [%rd92+8];
	ld.global.f64 	%fd185, [%rd4+16];
	fma.rn.f64 	%fd186, %fd184, %fd185, %fd183;
	ld.global.f64 	%fd187, [%rd92+16];
	ld.global.f64 	%fd188, [%rd4+24];
	fma.rn.f64 	%fd189, %fd187, %fd188, %fd186;
	div.rn.f64 	%fd190, %fd189, %fd3;
	div.rn.f64 	%fd191, %fd190, %fd177;
	ld.global.f64 	%fd192, [%rd12];
	add.f64 	%fd193, %fd192, %fd191;
	st.global.f64 	[%rd12], %fd193;
$L__BB0_23:
	ret;

}
	// .globl	_Z10kernel_tauPdiiS_iiS_iiS_S_S_iiS_iiS_iiS_iiS_S_S_ddddii
.visible .entry _Z10kernel_tauPdiiS_iiS_iiS_S_S_iiS_iiS_iiS_iiS_S_S_ddddii(
	.param .u64 .ptr .align 1 _Z10kernel_tauPdiiS_iiS_iiS_S_S_iiS_iiS_iiS_iiS_S_S_ddddii_param_0,
	.param .u32 _Z10kernel_tauPdiiS_iiS_iiS_S_S_iiS_iiS_iiS_iiS_S_S_ddddii_param_1,
	.param .u32 _Z10kernel_tauPdiiS_iiS_iiS_S_S_iiS_iiS_iiS_iiS_S_S_ddddii_param_2,
	.param .u64 .ptr .align 1 _Z10kernel_tauPdiiS_iiS_iiS_S_S_iiS_iiS_iiS_iiS_S_S_ddddii_param_3,
	.param .u32 _Z10kernel_tauPdiiS_iiS_iiS_S_S_iiS_iiS_iiS_iiS_S_S_ddddii_param_4,
	.param .u32 _Z10kernel_tauPdiiS_iiS_iiS_S_S_iiS_iiS_iiS_iiS_S_S_ddddii_param_5,
	.param .u64 .ptr .align 1 _Z10kernel_tauPdiiS_iiS_iiS_S_S_iiS_iiS_iiS_iiS_S_S_ddddii_param_6,
	.param .u32 _Z10kernel_tauPdiiS_iiS_iiS_S_S_iiS_iiS_iiS_iiS_S_S_ddddii_param_7,
	.param .u32 _Z10kernel_tauPdiiS_iiS_iiS_S_S_iiS_iiS_iiS_iiS_S_S_ddddii_param_8,
	.param .u64 .ptr .align 1 _Z10kernel_tauPdiiS_iiS_iiS_S_S_iiS_iiS_iiS_iiS_S_S_ddddii_param_9,
	.param .u64 .ptr .align 1 _Z10kernel_tauPdiiS_iiS_iiS_S_S_iiS_iiS_iiS_iiS_S_S_ddddii_param_10,
	.param .u64 .ptr .align 1 _Z10kernel_tauPdiiS_iiS_iiS_S_S_iiS_iiS_iiS_iiS_S_S_ddddii_param_11,
	.param .u32 _Z10kernel_tauPdiiS_iiS_iiS_S_S_iiS_iiS_iiS_iiS_S_S_ddddii_param_12,
	.param .u32 _Z10kernel_tauPdiiS_iiS_iiS_S_S_iiS_iiS_iiS_iiS_S_S_ddddii_param_13,
	.param .u64 .ptr .align 1 _Z10kernel_tauPdiiS_iiS_iiS_S_S_iiS_iiS_iiS_iiS_S_S_ddddii_param_14,
	.param .u32 _Z10kernel_tauPdiiS_iiS_iiS_S_S_iiS_iiS_iiS_iiS_S_S_ddddii_param_15,
	.param .u32 _Z10kernel_tauPdiiS_iiS_iiS_S_S_iiS_iiS_iiS_iiS_S_S_ddddii_param_16,
	.param .u64 .ptr .align 1 _Z10kernel_tauPdiiS_iiS_iiS_S_S_iiS_iiS_iiS_iiS_S_S_ddddii_param_17,
	.param .u32 _Z10kernel_tauPdiiS_iiS_iiS_S_S_iiS_iiS_iiS_iiS_S_S_ddddii_param_18,
	.param .u32 _Z10kernel_tauPdiiS_iiS_iiS_S_S_iiS_iiS_iiS_iiS_S_S_ddddii_param_19,
	.param .u64 .ptr .align 1 _Z10kernel_tauPdiiS_iiS_iiS_S_S_iiS_iiS_iiS_iiS_S_S_ddddii_param_20,
	.param .u32 _Z10kernel_tauPdiiS_iiS_iiS_S_S_iiS_iiS_iiS_iiS_S_S_ddddii_param_21,
	.param .u32 _Z10kernel_tauPdiiS_iiS_iiS_S_S_iiS_iiS_iiS_iiS_S_S_ddddii_param_22,
	.param .u64 .ptr .align 1 _Z10kernel_tauPdiiS_iiS_iiS_S_S_iiS_iiS_iiS_iiS_S_S_ddddii_param_23,
	.param .u64 .ptr .align 1 _Z10kernel_tauPdiiS_iiS_iiS_S_S_iiS_iiS_iiS_iiS_S_S_ddddii_param_24,
	.param .u64 .ptr .align 1 _Z10kernel_tauPdiiS_iiS_iiS_S_S_iiS_iiS_iiS_iiS_S_S_ddddii_param_25,
	.param .f64 _Z10kernel_tauPdiiS_iiS_iiS_S_S_iiS_iiS_iiS_iiS_S_S_ddddii_param_26,
	.param .f64 _Z10kernel_tauPdiiS_iiS_iiS_S_S_iiS_iiS_iiS_iiS_S_S_ddddii_param_27,
	.param .f64 _Z10kernel_tauPdiiS_iiS_iiS_S_S_iiS_iiS_iiS_iiS_S_S_ddddii_param_28,
	.param .f64 _Z10kernel_tauPdiiS_iiS_iiS_S_S_iiS_iiS_iiS_iiS_S_S_ddddii_param_29,
	.param .u32 _Z10kernel_tauPdiiS_iiS_iiS_S_S_iiS_iiS_iiS_iiS_S_S_ddddii_param_30,
	.param .u32 _Z10kernel_tauPdiiS_iiS_iiS_S_S_iiS_iiS_iiS_iiS_S_S_ddddii_param_31
)
{
	.reg .pred 	%p<55>;
	.reg .b32 	%r<123>;
	.reg .b64 	%rd<125>;
	.reg .b64 	%fd<230>;

	ld.param.u64 	%rd23, [_Z10kernel_tauPdiiS_iiS_iiS_S_S_iiS_iiS_iiS_iiS_S_S_ddddii_param_0];
	ld.param.u32 	%r8, [_Z10kernel_tauPdiiS_iiS_iiS_S_S_iiS_iiS_iiS_iiS_S_S_ddddii_param_1];
	ld.param.u32 	%r9, [_Z10kernel_tauPdiiS_iiS_iiS_S_S_iiS_iiS_iiS_iiS_S_S_ddddii_param_2];
	ld.param.u64 	%rd24, [_Z10kernel_tauPdiiS_iiS_iiS_S_S_iiS_iiS_iiS_iiS_S_S_ddddii_param_3];
	ld.param.u32 	%r10, [_Z10kernel_tauPdiiS_iiS_iiS_S_S_iiS_iiS_iiS_iiS_S_S_ddddii_param_4];
	ld.param.u32 	%r11, [_Z10kernel_tauPdiiS_iiS_iiS_S_S_iiS_iiS_iiS_iiS_S_S_ddddii_param_5];
	ld.param.u64 	%rd25, [_Z10kernel_tauPdiiS_iiS_iiS_S_S_iiS_iiS_iiS_iiS_S_S_ddddii_param_6];
	ld.param.u32 	%r12, [_Z10kernel_tauPdiiS_iiS_iiS_S_S_iiS_iiS_iiS_iiS_S_S_ddddii_param_7];
	ld.param.u32 	%r13, [_Z10kernel_tauPdiiS_iiS_iiS_S_S_iiS_iiS_iiS_iiS_S_S_ddddii_param_8];
	ld.param.u64 	%rd26, [_Z10kernel_tauPdiiS_iiS_iiS_S_S_iiS_iiS_iiS_iiS_S_S_ddddii_param_9];
	ld.param.u64 	%rd27, [_Z10kernel_tauPdiiS_iiS_iiS_S_S_iiS_iiS_iiS_iiS_S_S_ddddii_param_10];
	ld.param.u64 	%rd28, [_Z10kernel_tauPdiiS_iiS_iiS_S_S_iiS_iiS_iiS_iiS_S_S_ddddii_param_11];
	ld.param.u32 	%r24, [_Z10kernel_tauPdiiS_iiS_iiS_S_S_iiS_iiS_iiS_iiS_S_S_ddddii_param_12];
	ld.param.u32 	%r25, [_Z10kernel_tauPdiiS_iiS_iiS_S_S_iiS_iiS_iiS_iiS_S_S_ddddii_param_13];
	ld.param.u32 	%r20, [_Z10kernel_tauPdiiS_iiS_iiS_S_S_iiS_iiS_iiS_iiS_S_S_ddddii_param_21];
	ld.param.u32 	%r21, [_Z10kernel_tauPdiiS_iiS_iiS_S_S_iiS_iiS_iiS_iiS_S_S_ddddii_param_22];
	ld.param.u64 	%rd29, [_Z10kernel_tauPdiiS_iiS_iiS_S_S_iiS_iiS_iiS_iiS_S_S_ddddii_param_23];
	ld.param.u64 	%rd30, [_Z10kernel_tauPdiiS_iiS_iiS_S_S_iiS_iiS_iiS_iiS_S_S_ddddii_param_24];
	ld.param.u64 	%rd31, [_Z10kernel_tauPdiiS_iiS_iiS_S_S_iiS_iiS_iiS_iiS_S_S_ddddii_param_25];
	ld.param.f64 	%fd3, [_Z10kernel_tauPdiiS_iiS_iiS_S_S_iiS_iiS_iiS_iiS_S_S_ddddii_param_28];
	ld.param.f64 	%fd4, [_Z10kernel_tauPdiiS_iiS_iiS_S_S_iiS_iiS_iiS_iiS_S_S_ddddii_param_29];
	ld.param.u32 	%r26, [_Z10kernel_tauPdiiS_iiS_iiS_S_S_iiS_iiS_iiS_iiS_S_S_ddddii_param_30];
	ld.param.u32 	%r23, [_Z10kernel_tauPdiiS_iiS_iiS_S_S_iiS_iiS_iiS_iiS_S_S_ddddii_param_31];
	cvta.to.global.u64 	%rd1, %rd25;
	cvta.to.global.u64 	%rd2, %rd24;
	cvta.to.global.u64 	%rd3, %rd28;
	cvta.to.global.u64 	%rd4, %rd27;
	cvta.to.global.u64 	%rd5, %rd30;
	cvta.to.global.u64 	%rd6, %rd29;
	cvta.to.global.u64 	%rd7, %rd26;
	cvta.to.global.u64 	%rd8, %rd31;
	cvta.to.global.u64 	%rd9, %rd23;
	mov.u32 	%r27, %tid.x;
	mov.u32 	%r28, %ctaid.x;
	mov.u32 	%r29, %ntid.x;
	mad.lo.s32 	%r30, %r28, %r29, %r27;
	mov.u32 	%r31, %tid.y;
	mov.u32 	%r32, %ctaid.y;
	mov.u32 	%r33, %ntid.y;
	mad.lo.s32 	%r34, %r32, %r33, %r31;
	mov.u32 	%r35, %tid.z;
	mov.u32 	%r36, %ctaid.z;
	mov.u32 	%r37, %ntid.z;
	mad.lo.s32 	%r38, %r36, %r37, %r35;
	mul.lo.s32 	%r4, %r25, %r30;
	add.s32 	%r39, %r4, %r38;
	mul.lo.s32 	%r40, %r24, %r34;
	mul.lo.s32 	%r5, %r40, %r25;
	add.s32 	%r41, %r40, %r24;
	mul.lo.s32 	%r6, %r41, %r25;
	add.s32 	%r42, %r39, %r6;
	setp.lt.s32 	%p4, %r30, 2;
	add.s32 	%r43, %r24, -2;
	setp.ge.s32 	%p5, %r30, %r43;
	setp.ge.s32 	%p6, %r34, %r26;
	or.pred  	%p7, %p5, %p6;
	or.pred  	%p8, %p7, %p4;
	setp.ge.s32 	%p9, %r38, %r25;
	mul.wide.s32 	%rd32, %r42, 8;
	add.s64 	%rd10, %rd5, %rd32;
	or.pred  	%p10, %p8, %p9;
	@%p10 bra 	$L__BB1_2;
	ld.param.f64 	%fd224, [_Z10kernel_tauPdiiS_iiS_iiS_S_S_iiS_iiS_iiS_iiS_S_S_ddddii_param_26];
	add.s32 	%r44, %r30, -2;
	mad.lo.s32 	%r45, %r9, %r44, %r38;
	add.s32 	%r46, %r34, 2;
	mul.lo.s32 	%r47, %r8, %r46;
	mad.lo.s32 	%r48, %r47, %r9, %r45;
	mul.wide.s32 	%rd33, %r48, 8;
	add.s64 	%rd34, %rd9, %rd33;
	ld.global.f64 	%fd5, [%rd34];
	ld.global.f64 	%fd6, [%rd8];
	mul.wide.s32 	%rd35, %r9, 8;
	add.s64 	%rd36, %rd34, %rd35;
	ld.global.f64 	%fd7, [%rd36];
	ld.global.f64 	%fd8, [%rd8+8];
	mul.f64 	%fd9, %fd7, %fd8;
	fma.rn.f64 	%fd10, %fd5, %fd6, %fd9;
	add.s64 	%rd37, %rd36, %rd35;
	ld.global.f64 	%fd11, [%rd37];
	ld.global.f64 	%fd12, [%rd8+16];
	fma.rn.f64 	%fd13, %fd11, %fd12, %fd10;
	add.s64 	%rd38, %rd37, %rd35;
	ld.global.f64 	%fd14, [%rd38];
	ld.global.f64 	%fd15, [%rd8+24];
	fma.rn.f64 	%fd16, %fd14, %fd15, %fd13;
	div.rn.f64 	%fd17, %fd16, %fd224;
	mul.f64 	%fd18, %fd4, %fd17;
	add.s32 	%r49, %r4, %r38;
	add.s32 	%r50, %r49, %r5;
	mul.wide.s32 	%rd39, %r50, 8;
	add.s64 	%rd40, %rd7, %rd39;
	ld.global.f64 	%fd19, [%rd40];
	add.s64 	%rd41, %rd6, %rd39;
	ld.global.f64 	%fd20, [%rd41];
	ld.global.f64 	%fd21, [%rd10];
	fma.rn.f64 	%fd22, %fd21, 0d4000000000000000, %fd20;
	fma.rn.f64 	%fd23, %fd18, %fd22, %fd19;
	st.global.f64 	[%rd40], %fd23;
	add.s64 	%rd42, %rd4, %rd39;
	ld.global.f64 	%fd24, [%rd42];
	ld.global.f64 	%fd25, [%rd41];
	fma.rn.f64 	%fd26, %fd18, %fd25, %fd24;
	st.global.f64 	[%rd42], %fd26;
	add.s64 	%rd43, %rd3, %rd39;
	ld.global.f64 	%fd27, [%rd43];
	ld.global.f64 	%fd28, [%rd41];
	fma.rn.f64 	%fd29, %fd18, %fd28, %fd27;
	st.global.f64 	[%rd43], %fd29;
$L__BB1_2:
	setp.lt.s32 	%p12, %r34, %r26;
	setp.lt.s32 	%p13, %r30, %r24;
	and.pred  	%p1, %p13, %p12;
	not.pred 	%p14, %p1;
	or.pred  	%p15, %p9, %p14;
	@%p15 bra 	$L__BB1_4;
	ld.param.f64 	%fd227, [_Z10kernel_tauPdiiS_iiS_iiS_S_S_iiS_iiS_iiS_iiS_S_S_ddddii_param_27];
	mad.lo.s32 	%r51, %r11, %r30, %r38;
	mul.lo.s32 	%r52, %r10, %r34;
	mad.lo.s32 	%r53, %r52, %r11, %r51;
	add.s32 	%r54, %r52, %r10;
	mad.lo.s32 	%r55, %r54, %r11, %r51;
	add.s32 	%r56, %r54, %r10;
	mad.lo.s32 	%r57, %r56, %r11, %r51;
	add.s32 	%r58, %r56, %r10;
	mad.lo.s32 	%r59, %r58, %r11, %r51;
	mul.wide.s32 	%rd44, %r53, 8;
	add.s64 	%rd45, %rd2, %rd44;
	ld.global.f64 	%fd30, [%rd45];
	ld.global.f64 	%fd31, [%rd8];
	mul.wide.s32 	%rd46, %r55, 8;
	add.s64 	%rd47, %rd2, %rd46;
	ld.global.f64 	%fd32, [%rd47];
	ld.global.f64 	%fd33, [%rd8+8];
	mul.f64 	%fd34, %fd32, %fd33;
	fma.rn.f64 	%fd35, %fd30, %fd31, %fd34;
	mul.wide.s32 	%rd48, %r57, 8;
	add.s64 	%rd49, %rd2, %rd48;
	ld.global.f64 	%fd36, [%rd49];
	ld.global.f64 	%fd37, [%rd8+16];
	fma.rn.f64 	%fd38, %fd36, %fd37, %fd35;
	mul.wide.s32 	%rd50, %r59, 8;
	add.s64 	%rd51, %rd2, %rd50;
	ld.global.f64 	%fd39, [%rd51];
	ld.global.f64 	%fd40, [%rd8+24];
	fma.rn.f64 	%fd41, %fd39, %fd40, %fd38;
	div.rn.f64 	%fd42, %fd41, %fd227;
	mul.f64 	%fd43, %fd4, %fd42;
	add.s32 	%r60, %r4, %r38;
	add.s32 	%r61, %r60, %r5;
	mul.wide.s32 	%rd52, %r61, 8;
	add.s64 	%rd53, %rd7, %rd52;
	ld.global.f64 	%fd44, [%rd53];
	add.s64 	%rd54, %rd6, %rd52;
	ld.global.f64 	%fd45, [%rd54];
	fma.rn.f64 	%fd46, %fd45, %fd43, %fd44;
	st.global.f64 	[%rd53], %fd46;
	add.s64 	%rd55, %rd4, %rd52;
	ld.global.f64 	%fd47, [%rd55];
	ld.global.f64 	%fd48, [%rd54];
	ld.global.f64 	%fd49, [%rd10];
	fma.rn.f64 	%fd50, %fd49, 0d4000000000000000, %fd48;
	fma.rn.f64 	%fd51, %fd43, %fd50, %fd47;
	st.global.f64 	[%rd55], %fd51;
	add.s64 	%rd56, %rd3, %rd52;
	ld.global.f64 	%fd52, [%rd56];
	ld.global.f64 	%fd53, [%rd54];
	fma.rn.f64 	%fd54, %fd43, %fd53, %fd52;
	st.global.f64 	[%rd56], %fd54;
$L__BB1_4:
	setp.lt.u32 	%p16, %r38, 2;
	or.pred  	%p18, %p16, %p14;
	add.s32 	%r62, %r25, -2;
	setp.ge.s32 	%p19, %r38, %r62;
	or.pred  	%p20, %p18, %p19;
	@%p20 bra 	$L__BB1_6;
	add.s32 	%r63, %r34, 2;
	mul.lo.s32 	%r64, %r12, %r63;
	mad.lo.s32 	%r65, %r13, %r30, %r38;
	mad.lo.s32 	%r66, %r64, %r13, %r65;
	mul.wide.s32 	%rd57, %r66, 8;
	add.s64 	%rd58, %rd1, %rd57;
	ld.global.f64 	%fd55, [%rd58+-16];
	ld.global.f64 	%fd56, [%rd8];
	ld.global.f64 	%fd57, [%rd58+-8];
	ld.global.f64 	%fd58, [%rd8+8];
	mul.f64 	%fd59, %fd57, %fd58;
	fma.rn.f64 	%fd60, %fd55, %fd56, %fd59;
	ld.global.f64 	%fd61, [%rd58];
	ld.global.f64 	%fd62, [%rd8+16];
	fma.rn.f64 	%fd63, %fd61, %fd62, %fd60;
	ld.global.f64 	%fd64, [%rd58+8];
	ld.global.f64 	%fd65, [%rd8+24];
	fma.rn.f64 	%fd66, %fd64, %fd65, %fd63;
	div.rn.f64 	%fd67, %fd66, %fd3;
	mul.f64 	%fd68, %fd4, %fd67;
	add.s32 	%r67, %r4, %r38;
	add.s32 	%r68, %r67, %r5;
	mul.wide.s32 	%rd59, %r68, 8;
	add.s64 	%rd60, %rd7, %rd59;
	ld.global.f64 	%fd69, [%rd60];
	add.s64 	%rd61, %rd6, %rd59;
	ld.global.f64 	%fd70, [%rd61];
	fma.rn.f64 	%fd71, %fd70, %fd68, %fd69;
	st.global.f64 	[%rd60], %fd71;
	add.s64 	%rd62, %rd4, %rd59;
	ld.global.f64 	%fd72, [%rd62];
	ld.global.f64 	%fd73, [%rd61];
	fma.rn.f64 	%fd74, %fd68, %fd73, %fd72;
	st.global.f64 	[%rd62], %fd74;
	add.s64 	%rd63, %rd3, %rd59;
	ld.global.f64 	%fd75, [%rd63];
	ld.global.f64 	%fd76, [%rd61];
	ld.global.f64 	%fd77, [%rd10];
	fma.rn.f64 	%fd78, %fd77, 0d4000000000000000, %fd76;
	fma.rn.f64 	%fd79, %fd68, %fd78, %fd75;
	st.global.f64 	[%rd63], %fd79;
$L__BB1_6:
	ld.param.u32 	%r118, [_Z10kernel_tauPdiiS_iiS_iiS_S_S_iiS_iiS_iiS_iiS_S_S_ddddii_param_16];
	ld.param.u32 	%r116, [_Z10kernel_tauPdiiS_iiS_iiS_S_S_iiS_iiS_iiS_iiS_S_S_ddddii_param_15];
	ld.param.u64 	%rd122, [_Z10kernel_tauPdiiS_iiS_iiS_S_S_iiS_iiS_iiS_iiS_S_S_ddddii_param_14];
	mad.lo.s32 	%r69, %r116, %r34, %r30;
	mad.lo.s32 	%r70, %r69, %r118, %r38;
	setp.lt.s32 	%p21, %r30, 1;
	add.s32 	%r71, %r116, -1;
	setp.ge.s32 	%p22, %r30, %r71;
	setp.ge.s32 	%p23, %r34, %r23;
	or.pred  	%p24, %p22, %p23;
	or.pred  	%p25, %p24, %p21;
	setp.ge.s32 	%p26, %r38, %r118;
	add.s32 	%r72, %r4, %r38;
	add.s32 	%r73, %r72, %r5;
	mul.wide.s32 	%rd64, %r73, 8;
	add.s64 	%rd11, %rd5, %rd64;
	cvta.to.global.u64 	%rd65, %rd122;
	mul.wide.s32 	%rd66, %r70, 8;
	add.s64 	%rd12, %rd65, %rd66;
	mul.wide.s32 	%rd13, %r25, 8;
	add.s64 	%rd14, %rd11, %rd13;
	or.pred  	%p27, %p25, %p26;
	@%p27 bra 	$L__BB1_8;
	ld.param.f64 	%fd225, [_Z10kernel_tauPdiiS_iiS_iiS_S_S_iiS_iiS_iiS_iiS_S_S_ddddii_param_26];
	ld.global.f64 	%fd80, [%rd11];
	ld.global.f64 	%fd81, [%rd10];
	add.f64 	%fd82, %fd80, %fd81;
	ld.global.f64 	%fd83, [%rd14];
	add.f64 	%fd84, %fd82, %fd83;
	add.s64 	%rd67, %rd10, %rd13;
	ld.global.f64 	%fd85, [%rd67];
	add.f64 	%fd86, %fd84, %fd85;
	mul.f64 	%fd87, %fd86, 0d3FD0000000000000;
	add.s32 	%r74, %r30, -1;
	mad.lo.s32 	%r75, %r11, %r74, %r38;
	mad.lo.s32 	%r76, %r10, %r34, %r10;
	mad.lo.s32 	%r77, %r76, %r11, %r75;
	mul.wide.s32 	%rd68, %r77, 8;
	add.s64 	%rd69, %rd2, %rd68;
	ld.global.f64 	%fd88, [%rd69];
	ld.global.f64 	%fd89, [%rd8];
	mul.wide.s32 	%rd70, %r11, 8;
	add.s64 	%rd71, %rd69, %rd70;
	ld.global.f64 	%fd90, [%rd71];
	ld.global.f64 	%fd91, [%rd8+8];
	mul.f64 	%fd92, %fd90, %fd91;
	fma.rn.f64 	%fd93, %fd88, %fd89, %fd92;
	add.s64 	%rd72, %rd71, %rd70;
	ld.global.f64 	%fd94, [%rd72];
	ld.global.f64 	%fd95, [%rd8+16];
	fma.rn.f64 	%fd96, %fd94, %fd95, %fd93;
	add.s64 	%rd73, %rd72, %rd70;
	ld.global.f64 	%fd97, [%rd73];
	ld.global.f64 	%fd98, [%rd8+24];
	fma.rn.f64 	%fd99, %fd97, %fd98, %fd96;
	div.rn.f64 	%fd100, %fd99, %fd225;
	mul.f64 	%fd101, %fd4, %fd100;
	ld.global.f64 	%fd102, [%rd12];
	fma.rn.f64 	%fd103, %fd87, %fd101, %fd102;
	st.global.f64 	[%rd12], %fd103;
$L__BB1_8:
	ld.param.u32 	%r119, [_Z10kernel_tauPdiiS_iiS_iiS_S_S_iiS_iiS_iiS_iiS_S_S_ddddii_param_16];
	ld.param.u32 	%r117, [_Z10kernel_tauPdiiS_iiS_iiS_S_S_iiS_iiS_iiS_iiS_S_S_ddddii_param_15];
	setp.ge.s32 	%p28, %r38, %r119;
	setp.ge.s32 	%p30, %r30, %r117;
	or.pred  	%p31, %p30, %p6;
	or.pred  	%p32, %p28, %p31;
	@%p32 bra 	$L__BB1_10;
	ld.param.f64 	%fd228, [_Z10kernel_tauPdiiS_iiS_iiS_S_S_iiS_iiS_iiS_iiS_S_S_ddddii_param_27];
	ld.global.f64 	%fd104, [%rd11];
	ld.global.f64 	%fd105, [%rd10];
	add.f64 	%fd106, %fd104, %fd105;
	ld.global.f64 	%fd107, [%rd14];
	add.f64 	%fd108, %fd106, %fd107;
	add.s64 	%rd74, %rd10, %rd13;
	ld.global.f64 	%fd109, [%rd74];
	add.f64 	%fd110, %fd108, %fd109;
	mul.f64 	%fd111, %fd110, 0d3FD0000000000000;
	mad.lo.s32 	%r78, %r9, %r30, %r38;
	mul.lo.s32 	%r79, %r8, %r34;
	mad.lo.s32 	%r80, %r79, %r9, %r78;
	add.s32 	%r81, %r79, %r8;
	mad.lo.s32 	%r82, %r81, %r9, %r78;
	add.s32 	%r83, %r81, %r8;
	mad.lo.s32 	%r84, %r83, %r9, %r78;
	add.s32 	%r85, %r83, %r8;
	mad.lo.s32 	%r86, %r85, %r9, %r78;
	mul.wide.s32 	%rd75, %r80, 8;
	add.s64 	%rd76, %rd9, %rd75;
	ld.global.f64 	%fd112, [%rd76];
	ld.global.f64 	%fd113, [%rd8];
	mul.wide.s32 	%rd77, %r82, 8;
	add.s64 	%rd78, %rd9, %rd77;
	ld.global.f64 	%fd114, [%rd78];
	ld.global.f64 	%fd115, [%rd8+8];
	mul.f64 	%fd116, %fd114, %fd115;
	fma.rn.f64 	%fd117, %fd112, %fd113, %fd116;
	mul.wide.s32 	%rd79, %r84, 8;
	add.s64 	%rd80, %rd9, %rd79;
	ld.global.f64 	%fd118, [%rd80];
	ld.global.f64 	%fd119, [%rd8+16];
	fma.rn.f64 	%fd120, %fd118, %fd119, %fd117;
	mul.wide.s32 	%rd81, %r86, 8;
	add.s64 	%rd82, %rd9, %rd81;
	ld.global.f64 	%fd121, [%rd82];
	ld.global.f64 	%fd122, [%rd8+24];
	fma.rn.f64 	%fd123, %fd121, %fd122, %fd120;
	div.rn.f64 	%fd124, %fd123, %fd228;
	mul.f64 	%fd125, %fd4, %fd124;
	ld.global.f64 	%fd126, [%rd12];
	fma.rn.f64 	%fd127, %fd111, %fd125, %fd126;
	st.global.f64 	[%rd12], %fd127;
$L__BB1_10:
	setp.ge.s32 	%p34, %r34, %r23;
	setp.ge.s32 	%p35, %r30, %r20;
	mov.pred 	%p54, 0;
	or.pred  	%p36, %p35, %p34;
	@%p36 bra 	$L__BB1_12;
	add.s32 	%r87, %r21, -1;
	setp.lt.s32 	%p54, %r38, %r87;
$L__BB1_12:
	ld.param.u64 	%rd124, [_Z10kernel_tauPdiiS_iiS_iiS_S_S_iiS_iiS_iiS_iiS_S_S_ddddii_param_20];
	setp.eq.s32 	%p37, %r38, 0;
	not.pred 	%p38, %p54;
	cvt.u64.u32 	%rd83, %r38;
	cvt.s64.s32 	%rd84, %r4;
	cvt.s64.s32 	%rd85, %r5;
	add.s64 	%rd15, %rd84, %rd83;
	add.s64 	%rd86, %rd15, %rd85;
	shl.b64 	%rd87, %rd86, 3;
	add.s64 	%rd16, %rd5, %rd87;
	add.s32 	%r88, %r4, %r25;
	cvt.s64.s32 	%rd88, %r88;
	add.s64 	%rd89, %rd88, %rd83;
	add.s64 	%rd90, %rd89, %rd85;
	shl.b64 	%rd91, %rd90, 3;
	add.s64 	%rd17, %rd5, %rd91;
	mad.lo.s32 	%r89, %r20, %r34, %r30;
	mad.lo.s32 	%r90, %r89, %r21, %r38;
	cvta.to.global.u64 	%rd92, %rd124;
	mul.wide.s32 	%rd93, %r90, 8;
	add.s64 	%rd18, %rd92, %rd93;
	or.pred  	%p39, %p38, %p37;
	@%p39 bra 	$L__BB1_14;
	ld.global.f64 	%fd128, [%rd11];
	ld.global.f64 	%fd129, [%rd16+8];
	add.f64 	%fd130, %fd128, %fd129;
	ld.global.f64 	%fd131, [%rd14];
	add.f64 	%fd132, %fd130, %fd131;
	ld.global.f64 	%fd133, [%rd17+8];
	add.f64 	%fd134, %fd132, %fd133;
	mul.f64 	%fd135, %fd134, 0d3FD0000000000000;
	add.s32 	%r91, %r34, 2;
	mul.lo.s32 	%r92, %r8, %r91;
	mad.lo.s32 	%r93, %r9, %r30, %r38;
	mad.lo.s32 	%r94, %r92, %r9, %r93;
	mul.wide.s32 	%rd94, %r94, 8;
	add.s64 	%rd95, %rd9, %rd94;
	ld.global.f64 	%fd136, [%rd95+-8];
	ld.global.f64 	%fd137, [%rd8];
	ld.global.f64 	%fd138, [%rd95];
	ld.global.f64 	%fd139, [%rd8+8];
	mul.f64 	%fd140, %fd138, %fd139;
	fma.rn.f64 	%fd141, %fd136, %fd137, %fd140;
	ld.global.f64 	%fd142, [%rd95+8];
	ld.global.f64 	%fd143, [%rd8+16];
	fma.rn.f64 	%fd144, %fd142, %fd143, %fd141;
	ld.global.f64 	%fd145, [%rd95+16];
	ld.global.f64 	%fd146, [%rd8+24];
	fma.rn.f64 	%fd147, %fd145, %fd146, %fd144;
	div.rn.f64 	%fd148, %fd147, %fd3;
	mul.f64 	%fd149, %fd4, %fd148;
	ld.global.f64 	%fd150, [%rd18];
	fma.rn.f64 	%fd151, %fd135, %fd149, %fd150;
	st.global.f64 	[%rd18], %fd151;
$L__BB1_14:
	setp.ge.s32 	%p40, %r34, %r23;
	setp.lt.s32 	%p41, %r30, 1;
	add.s32 	%r95, %r20, -1;
	setp.ge.s32 	%p42, %r30, %r95;
	or.pred  	%p43, %p42, %p40;
	or.pred  	%p44, %p43, %p41;
	setp.ge.s32 	%p45, %r38, %r21;
	or.pred  	%p46, %p44, %p45;
	@%p46 bra 	$L__BB1_16;
	ld.param.f64 	%fd226, [_Z10kernel_tauPdiiS_iiS_iiS_S_S_iiS_iiS_iiS_iiS_S_S_ddddii_param_26];
	ld.global.f64 	%fd152, [%rd11];
	ld.global.f64 	%fd153, [%rd16+8];
	add.f64 	%fd154, %fd152, %fd153;
	ld.global.f64 	%fd155, [%rd14];
	add.f64 	%fd156, %fd154, %fd155;
	ld.global.f64 	%fd157, [%rd17+8];
	add.f64 	%fd158, %fd156, %fd157;
	mul.f64 	%fd159, %fd158, 0d3FD0000000000000;
	add.s32 	%r96, %r30, -1;
	mad.lo.s32 	%r97, %r13, %r96, %r38;
	add.s32 	%r98, %r34, 2;
	mul.lo.s32 	%r99, %r12, %r98;
	mad.lo.s32 	%r100, %r99, %r13, %r97;
	mul.wide.s32 	%rd96, %r100, 8;
	add.s64 	%rd97, %rd1, %rd96;
	ld.global.f64 	%fd160, [%rd97];
	ld.global.f64 	%fd161, [%rd8];
	mul.wide.s32 	%rd98, %r13, 8;
	add.s64 	%rd99, %rd97, %rd98;
	ld.global.f64 	%fd162, [%rd99];
	ld.global.f64 	%fd163, [%rd8+8];
	mul.f64 	%fd164, %fd162, %fd163;
	fma.rn.f64 	%fd165, %fd160, %fd161, %fd164;
	add.s64 	%rd100, %rd99, %rd98;
	ld.global.f64 	%fd166, [%rd100];
	ld.global.f64 	%fd167, [%rd8+16];
	fma.rn.f64 	%fd168, %fd166, %fd167, %fd165;
	add.s64 	%rd101, %rd100, %rd98;
	ld.global.f64 	%fd169, [%rd101];
	ld.global.f64 	%fd170, [%rd8+24];
	fma.rn.f64 	%fd171, %fd169, %fd170, %fd168;
	div.rn.f64 	%fd172, %fd171, %fd226;
	mul.f64 	%fd173, %fd4, %fd172;
	ld.global.f64 	%fd174, [%rd18];
	fma.rn.f64 	%fd175, %fd159, %fd173, %fd174;
	st.global.f64 	[%rd18], %fd175;
$L__BB1_16:
	ld.param.u32 	%r121, [_Z10kernel_tauPdiiS_iiS_iiS_S_S_iiS_iiS_iiS_iiS_S_S_ddddii_param_19];
	ld.param.u32 	%r120, [_Z10kernel_tauPdiiS_iiS_iiS_S_S_iiS_iiS_iiS_iiS_S_S_ddddii_param_18];
	setp.ge.s32 	%p47, %r34, %r26;
	mad.lo.s32 	%r101, %r120, %r34, %r30;
	mul.lo.s32 	%r7, %r101, %r121;
	setp.ge.s32 	%p48, %r30, %r120;
	or.pred  	%p49, %p48, %p47;
	@%p49 bra 	$L__BB1_21;
	ld.param.u32 	%r122, [_Z10kernel_tauPdiiS_iiS_iiS_S_S_iiS_iiS_iiS_iiS_S_S_ddddii_param_19];
	ld.param.u64 	%rd123, [_Z10kernel_tauPdiiS_iiS_iiS_S_S_iiS_iiS_iiS_iiS_S_S_ddddii_param_17];
	setp.eq.s32 	%p50, %r38, 0;
	add.s32 	%r102, %r122, -1;
	setp.ge.s32 	%p51, %r38, %r102;
	add.s32 	%r103, %r7, %r38;
	cvta.to.global.u64 	%rd102, %rd123;
	mul.wide.s32 	%rd103, %r103, 8;
	add.s64 	%rd19, %rd102, %rd103;
	or.pred  	%p52, %p50, %p51;
	@%p52 bra 	$L__BB1_19;
	ld.global.f64 	%fd176, [%rd11];
	ld.global.f64 	%fd177, [%rd16+8];
	add.f64 	%fd178, %fd176, %fd177;
	ld.global.f64 	%fd179, [%rd10];
	add.f64 	%fd180, %fd178, %fd179;
	cvt.s64.s32 	%rd104, %r6;
	add.s64 	%rd105, %rd15, %rd104;
	shl.b64 	%rd106, %rd105, 3;
	add.s64 	%rd107, %rd5, %rd106;
	ld.global.f64 	%fd181, [%rd107+8];
	add.f64 	%fd182, %fd180, %fd181;
	mul.f64 	%fd183, %fd182, 0d3FD0000000000000;
	mad.lo.s32 	%r104, %r10, %r34, %r10;
	mad.lo.s32 	%r105, %r11, %r30, %r38;
	mad.lo.s32 	%r106, %r104, %r11, %r105;
	mul.wide.s32 	%rd108, %r106, 8;
	add.s64 	%rd109, %rd2, %rd108;
	ld.global.f64 	%fd184, [%rd109+-8];
	ld.global.f64 	%fd185, [%rd8];
	ld.global.f64 	%fd186, [%rd109];
	ld.global.f64 	%fd187, [%rd8+8];
	mul.f64 	%fd188, %fd186, %fd187;
	fma.rn.f64 	%fd189, %fd184, %fd185, %fd188;
	ld.global.f64 	%fd190, [%rd109+8];
	ld.global.f64 	%fd191, [%rd8+16];
	fma.rn.f64 	%fd192, %fd190, %fd191, %fd189;
	ld.global.f64 	%fd193, [%rd109+16];
	ld.global.f64 	%fd194, [%rd8+24];
	fma.rn.f64 	%fd195, %fd193, %fd194, %fd192;
	div.rn.f64 	%fd196, %fd195, %fd3;
	mul.f64 	%fd197, %fd4, %fd196;
	ld.global.f64 	%fd198, [%rd19];
	fma.rn.f64 	%fd199, %fd183, %fd197, %fd198;
	st.global.f64 	[%rd19], %fd199;
$L__BB1_19:
	setp.ge.s32 	%p53, %r38, %r21;
	@%p53 bra 	$L__BB1_21;
	ld.param.f64 	%fd229, [_Z10kernel_tauPdiiS_iiS_iiS_S_S_iiS_iiS_iiS_iiS_S_S_ddddii_param_27];
	ld.global.f64 	%fd200, [%rd11];
	ld.global.f64 	%fd201, [%rd16+8];
	add.f64 	%fd202, %fd200, %fd201;
	ld.global.f64 	%fd203, [%rd10];
	add.f64 	%fd204, %fd202, %fd203;
	cvt.s64.s32 	%rd110, %r6;
	add.s64 	%rd111, %rd15, %rd110;
	shl.b64 	%rd112, %rd111, 3;
	add.s64 	%rd113, %rd5, %rd112;
	ld.global.f64 	%fd205, [%rd113+8];
	add.f64 	%fd206, %fd204, %fd205;
	mul.f64 	%fd207, %fd206, 0d3FD0000000000000;
	mad.lo.s32 	%r107, %r13, %r30, %r38;
	mul.lo.s32 	%r108, %r12, %r34;
	mad.lo.s32 	%r109, %r108, %r13, %r107;
	add.s32 	%r110, %r108, %r12;
	mad.lo.s32 	%r111, %r110, %r13, %r107;
	add.s32 	%r112, %r110, %r12;
	mad.lo.s32 	%r113, %r112, %r13, %r107;
	add.s32 	%r114, %r112, %r12;
	mad.lo.s32 	%r115, %r114, %r13, %r107;
	mul.wide.s32 	%rd114, %r109, 8;
	add.s64 	%rd115, %rd1, %rd114;
	ld.global.f64 	%fd208, [%rd115];
	ld.global.f64 	%fd209, [%rd8];
	mul.wide.s32 	%rd116, %r111, 8;
	add.s64 	%rd117, %rd1, %rd116;
	ld.global.f64 	%fd210, [%rd117];
	ld.global.f64 	%fd211, [%rd8+8];
	mul.f64 	%fd212, %fd210, %fd211;
	fma.rn.f64 	%fd213, %fd208, %fd209, %fd212;
	mul.wide.s32 	%rd118, %r113, 8;
	add.s64 	%rd119, %rd1, %rd118;
	ld.global.f64 	%fd214, [%rd119];
	ld.global.f64 	%fd215, [%rd8+16];
	fma.rn.f64 	%fd216, %fd214, %fd215, %fd213;
	mul.wide.s32 	%rd120, %r115, 8;
	add.s64 	%rd121, %rd1, %rd120;
	ld.global.f64 	%fd217, [%rd121];
	ld.global.f64 	%fd218, [%rd8+24];
	fma.rn.f64 	%fd219, %fd217, %fd218, %fd216;
	div.rn.f64 	%fd220, %fd219, %fd229;
	mul.f64 	%fd221, %fd4, %fd220;
	ld.global.f64 	%fd222, [%rd19];
	fma.rn.f64 	%fd223, %fd207, %fd221, %fd222;
	st.global.f64 	[%rd19], %fd223;
$L__BB1_21:
	ret;

}


// ===== COMPILED SASS (sm_100) =====

	.target	sm_100

	.elftype	@"ET_EXEC"


//--------------------- .note.nv.tkinfo           --------------------------
	.section	.note.nv.tkinfo,"",@"SHT_NOTE"
	.sectionflags	@"SHF_NOTE_NV_TKINFO"
	.tkinfo
        /*0018*/ 	.word	0x00000002
        /*0030*/ 	.string	""
        /*0030*/ 	.string	"ptxas"
        /*0030*/ 	.string	"Cuda compilation tools, release 13.0, V13.0.88"
        /*0030*/ 	.string	"Build cuda_13.0.r13.0/compiler.36424714_0"
        /*0030*/ 	.string	"-arch sm_100 -m 64 "



//--------------------- .note.nv.cuinfo           --------------------------
	.section	.note.nv.cuinfo,"",@"SHT_NOTE"
	.sectionflags	@"SHF_NOTE_NV_CUINFO"
        /*0018*/ 	.short	0x0002
        /*001a*/ 	.short	0x0064
        /*001c*/ 	.short	0x0082
	.zero		2


//--------------------- .nv.info                  --------------------------
	.section	.nv.info,"",@"SHT_CUDA_INFO"
	.align	4


	//----- nvinfo : EIATTR_REGCOUNT
	.align		4
        /*0000*/ 	.byte	0x04, 0x2f
        /*0002*/ 	.short	(.L_1 - .L_0)
	.align		4
.L_0:
        /*0004*/ 	.word	index@(_Z8kernel_vPdiiS_iiS_iiS_S_S_iiS_iiS_iiS_iiS_S_ddddii)
        /*0008*/ 	.word	0x0000002c


	//----- nvinfo : EIATTR_FRAME_SIZE
	.align		4
.L_1:
        /*000c*/ 	.byte	0x04, 0x11
        /*000e*/ 	.short	(.L_3 - .L_2)
	.align		4
.L_2:
        /*0010*/ 	.word	index@($__internal_1_$__cuda_sm20_div_rn_f64_full)
        /*0014*/ 	.word	0x00000000


	//----- nvinfo : EIATTR_FRAME_SIZE
	.align		4
.L_3:
        /*0018*/ 	.byte	0x04, 0x11
        /*001a*/ 	.short	(.L_5 - .L_4)
	.align		4
.L_4:
        /*001c*/ 	.word	index@(_Z8kernel_vPdiiS_iiS_iiS_S_S_iiS_iiS_iiS_iiS_S_ddddii)
        /*0020*/ 	.word	0x00000000


	//----- nvinfo : EIATTR_REGCOUNT
	.align		4
.L_5:
        /*0024*/ 	.byte	0x04, 0x2f
        /*0026*/ 	.short	(.L_7 - .L_6)
	.align		4
.L_6:
        /*0028*/ 	.word	index@(_Z10kernel_tauPdiiS_iiS_iiS_S_S_iiS_iiS_iiS_iiS_S_S_ddddii)
        /*002c*/ 	.word	0x0000002e


	//----- nvinfo : EIATTR_FRAME_SIZE
	.align		4
.L_7:
        /*0030*/ 	.byte	0x04, 0x11
        /*0032*/ 	.short	(.L_9 - .L_8)
	.align		4
.L_8:
        /*0034*/ 	.word	index@($__internal_0_$__cuda_sm20_div_rn_f64_full)
        /*0038*/ 	.word	0x00000000


	//----- nvinfo : EIATTR_FRAME_SIZE
	.align		4
.L_9:
        /*003c*/ 	.byte	0x04, 0x11
        /*003e*/ 	.short	(.L_11 - .L_10)
	.align		4
.L_10:
        /*0040*/ 	.word	index@(_Z10kernel_tauPdiiS_iiS_iiS_S_S_iiS_iiS_iiS_iiS_S_S_ddddii)
        /*0044*/ 	.word	0x00000000


	//----- nvinfo : EIATTR_MIN_STACK_SIZE
	.align		4
.L_11:
        /*0048*/ 	.byte	0x04, 0x12
        /*004a*/ 	.short	(.L_13 - .L_12)
	.align		4
.L_12:
        /*004c*/ 	.word	index@(_Z10kernel_tauPdiiS_iiS_iiS_S_S_iiS_iiS_iiS_iiS_S_S_ddddii)
        /*0050*/ 	.word	0x00000000


	//----- nvinfo : EIATTR_MIN_STACK_SIZE
	.align		4
.L_13:
        /*0054*/ 	.byte	0x04, 0x12
        /*0056*/ 	.short	(.L_15 - .L_14)
	.align		4
.L_14:
        /*0058*/ 	.word	index@(_Z8kernel_vPdiiS_iiS_iiS_S_S_iiS_iiS_iiS_iiS_S_ddddii)
        /*005c*/ 	.word	0x00000000
.L_15:


//--------------------- .nv.compat                --------------------------
	.section	.nv.compat,"",@"SHT_CUDA_COMPAT_INFO"
	.align	4
        /*0000*/ 	.byte	0x02, 0x09, 0x00, 0x00, 0x02, 0x02, 0x01, 0x00, 0x02, 0x05, 0x05, 0x00, 0x03, 0x07, 0x01, 0x01
        /*0010*/ 	.byte	0x02, 0x03, 0x00, 0x00, 0x02, 0x06, 0x01, 0x00, 0x04, 0x0b, 0x08, 0x00, 0x01, 0x00, 0x00, 0x00
        /*0020*/ 	.byte	0x00, 0x00, 0x00, 0x00


//--------------------- .nv.info._Z10kernel_tauPdiiS_iiS_iiS_S_S_iiS_iiS_iiS_iiS_S_S_ddddii --------------------------
	.section	.nv.info._Z10kernel_tauPdiiS_iiS_iiS_S_S_iiS_iiS_iiS_iiS_S_S_ddddii,"",@"SHT_CUDA_INFO"
	.sectionflags	@""
	.align	4


	//----- nvinfo : EIATTR_CUDA_API_VERSION
	.align		4
        /*0000*/ 	.byte	0x04, 0x37
        /*0002*/ 	.short	(.L_17 - .L_16)
.L_16:
        /*0004*/ 	.word	0x00000082


	//----- nvinfo : EIATTR_KPARAM_INFO
	.align		4
.L_17:
        /*0008*/ 	.byte	0x04, 0x17
        /*000a*/ 	.short	(.L_19 - .L_18)
.L_18:
        /*000c*/ 	.word	0x00000000
        /*0010*/ 	.short	0x001f
        /*0012*/ 	.short	0x00bc
        /*0014*/ 	.byte	0x00, 0xf0, 0x11, 0x00


	//----- nvinfo : EIATTR_KPARAM_INFO
	.align		4
.L_19:
        /*0018*/ 	.byte	0x04, 0x17
        /*001a*/ 	.short	(.L_21 - .L_20)
.L_20:
        /*001c*/ 	.word	0x00000000
        /*0020*/ 	.short	0x001e
        /*0022*/ 	.short	0x00b8
        /*0024*/ 	.byte	0x00, 0xf0, 0x11, 0x00


	//----- nvinfo : EIATTR_KPARAM_INFO
	.align		4
.L_21:
        /*0028*/ 	.byte	0x04, 0x17
        /*002a*/ 	.short	(.L_23 - .L_22)
.L_22:
        /*002c*/ 	.word	0x00000000
        /*0030*/ 	.short	0x001d
        /*0032*/ 	.short	0x00b0
        /*0034*/ 	.byte	0x00, 0xf0, 0x21, 0x00


	//----- nvinfo : EIATTR_KPARAM_INFO
	.align		4
.L_23:
        /*0038*/ 	.byte	0x04, 0x17
        /*003a*/ 	.short	(.L_25 - .L_24)
.L_24:
        /*003c*/ 	.word	0x00000000
        /*0040*/ 	.short	0x001c
        /*0042*/ 	.short	0x00a8
        /*0044*/ 	.byte	0x00, 0xf0, 0x21, 0x00


	//----- nvinfo : EIATTR_KPARAM_INFO
	.align		4
.L_25:
        /*0048*/ 	.byte	0x04, 0x17
        /*004a*/ 	.short	(.L_27 - .L_26)
.L_26:
        /*004c*/ 	.word	0x00000000
        /*0050*/ 	.short	0x001b
        /*0052*/ 	.short	0x00a0
        /*0054*/ 	.byte	0x00, 0xf0, 0x21, 0x00


	//----- nvinfo : EIATTR_KPARAM_INFO
	.align		4
.L_27:
        /*0058*/ 	.byte	0x04, 0x17
        /*005a*/ 	.short	(.L_29 - .L_28)
.L_28:
        /*005c*/ 	.word	0x00000000
        /*0060*/ 	.short	0x001a
        /*0062*/ 	.short	0x0098
        /*0064*/ 	.byte	0x00, 0xf0, 0x21, 0x00


	//----- nvinfo : EIATTR_KPARAM_INFO
	.align		4
.L_29:
        /*0068*/ 	.byte	0x04, 0x17
        /*006a*/ 	.short	(.L_31 - .L_30)
.L_30:
        /*006c*/ 	.word	0x00000000
        /*0070*/ 	.short	0x0019
        /*0072*/ 	.short	0x0090
        /*0074*/ 	.byte	0x00, 0xf5, 0x21, 0x00


	//----- nvinfo : EIATTR_KPARAM_INFO
	.align		4
.L_31:
        /*0078*/ 	.byte	0x04, 0x17
        /*007a*/ 	.short	(.L_33 - .L_32)
.L_32:
        /*007c*/ 	.word	0x00000000
        /*0080*/ 	.short	0x0018
        /*0082*/ 	.short	0x0088
        /*0084*/ 	.byte	0x00, 0xf5, 0x21, 0x00


	//----- nvinfo : EIATTR_KPARAM_INFO
	.align		4
.L_33:
        /*0088*/ 	.byte	0x04, 0x17
        /*008a*/ 	.short	(.L_35 - .L_34)
.L_34:
        /*008c*/ 	.word	0x00000000
        /*0090*/ 	.short	0x0017
        /*0092*/ 	.short	0x0080
        /*0094*/ 	.byte	0x00, 0xf5, 0x21, 0x00


	//----- nvinfo : EIATTR_KPARAM_INFO
	.align		4
.L_35:
        /*0098*/ 	.byte	0x04, 0x17
        /*009a*/ 	.short	(.L_37 - .L_36)
.L_36:
        /*009c*/ 	.word	0x00000000
        /*00a0*/ 	.short	0x0016
        /*00a2*/ 	.short	0x007c
        /*00a4*/ 	.byte	0x00, 0xf0, 0x11, 0x00


	//----- nvinfo : EIATTR_KPARAM_INFO
	.align		4
.L_37:
        /*00a8*/ 	.byte	0x04, 0x17
        /*00aa*/ 	.short	(.L_39 - .L_38)
.L_38:
        /*00ac*/ 	.word	0x00000000
        /*00b0*/ 	.short	0x0015
        /*00b2*/ 	.short	0x0078
        /*00b4*/ 	.byte	0x00, 0xf0, 0x11, 0x00


	//----- nvinfo : EIATTR_KPARAM_INFO
	.align		4
.L_39:
        /*00b8*/ 	.byte	0x04, 0x17
        /*00ba*/ 	.short	(.L_41 - .L_40)
.L_40:
        /*00bc*/ 	.word	0x00000000
        /*00c0*/ 	.short	0x0014
        /*00c2*/ 	.short	0x0070
        /*00c4*/ 	.byte	0x00, 0xf5, 0x21, 0x00


	//----- nvinfo : EIATTR_KPARAM_INFO
	.align		4
.L_41:
        /*00c8*/ 	.byte	0x04, 0x17
        /*00ca*/ 	.short	(.L_43 - .L_42)
.L_42:
        /*00cc*/ 	.word	0x00000000
        /*00d0*/ 	.short	0x0013
        /*00d2*/ 	.short	0x006c
        /*00d4*/ 	.byte	0x00, 0xf0, 0x11, 0x00


	//----- nvinfo : EIATTR_KPARAM_INFO
	.align		4
.L_43:
        /*00d8*/ 	.byte	0x04, 0x17
        /*00da*/ 	.short	(.L_45 - .L_44)
.L_44:
        /*00dc*/ 	.word	0x00000000
        /*00e0*/ 	.short	0x0012
        /*00e2*/ 	.short	0x0068
        /*00e4*/ 	.byte	0x00, 0xf0, 0x11, 0x00


	//----- nvinfo : EIATTR_KPARAM_INFO
	.align		4
.L_45:
        /*00e8*/ 	.byte	0x04, 0x17
        /*00ea*/ 	.short	(.L_47 - .L_46)
.L_46:
        /*00ec*/ 	.word	0x00000000
        /*00f0*/ 	.short	0x0011
        /*00f2*/ 	.short	0x0060
        /*00f4*/ 	.byte	0x00, 0xf5, 0x21, 0x00


	//----- nvinfo : EIATTR_KPARAM_INFO
	.align		4
.L_47:
        /*00f8*/ 	.byte	0x04, 0x17
        /*00fa*/ 	.short	(.L_49 - .L_48)
.L_48:
        /*00fc*/ 	.word	0x00000000
        /*0100*/ 	.short	0x0010
        /*0102*/ 	.short	0x005c
        /*0104*/ 	.byte	0x00, 0xf0, 0x11, 0x00


	//----- nvinfo : EIATTR_KPARAM_INFO
	.align		4
.L_49:
        /*0108*/ 	.byte	0x04, 0x17
        /*010a*/ 	.short	(.L_51 - .L_50)
.L_50:
        /*010c*/ 	.word	0x00000000
        /*0110*/ 	.short	0x000f
        /*0112*/ 	.short	0x0058
        /*0114*/ 	.byte	0x00, 0xf0, 0x11, 0x00


	//----- nvinfo : EIATTR_KPARAM_INFO
	.align		4
.L_51:
        /*0118*/ 	.byte	0x04, 0x17
        /*011a*/ 	.short	(.L_53 - .L_52)
.L_52:
        /*011c*/ 	.word	0x00000000
        /*0120*/ 	.short	0x000e
        /*0122*/ 	.short	0x0050
        /*0124*/ 	.byte	0x00, 0xf5, 0x21, 0x00


	//----- nvinfo : EIATTR_KPARAM_INFO
	.align		4
.L_53:
        /*0128*/ 	.byte	0x04, 0x17
        /*012a*/ 	.short	(.L_55 - .L_54)
.L_54:
        /*012c*/ 	.word	0x00000000
        /*0130*/ 	.short	0x000d
        /*0132*/ 	.short	0x004c
        /*0134*/ 	.byte	0x00, 0xf0, 0x11, 0x00


	//----- nvinfo : EIATTR_KPARAM_INFO
	.align		4
.L_55:
        /*0138*/ 	.byte	0x04, 0x17
        /*013a*/ 	.short	(.L_57 - .L_56)
.L_56:
        /*013c*/ 	.word	0x00000000
        /*0140*/ 	.short	0x000c
        /*0142*/ 	.short	0x0048
        /*0144*/ 	.byte	0x00, 0xf0, 0x11, 0x00


	//----- nvinfo : EIATTR_KPARAM_INFO
	.align		4
.L_57:
        /*0148*/ 	.byte	0x04, 0x17
        /*014a*/ 	.short	(.L_59 - .L_58)
.L_58:
        /*014c*/ 	.word	0x00000000
        /*0150*/ 	.short	0x000b
        /*0152*/ 	.short	0x0040
        /*0154*/ 	.byte	0x00, 0xf5, 0x21, 0x00


	//----- nvinfo : EIATTR_KPARAM_INFO
	.align		4
.L_59:
        /*0158*/ 	.byte	0x04, 0x17
        /*015a*/ 	.short	(.L_61 - .L_60)
.L_60:
        /*015c*/ 	.word	0x00000000
        /*0160*/ 	.short	0x000a
        /*0162*/ 	.short	0x0038
        /*0164*/ 	.byte	0x00, 0xf5, 0x21, 0x00


	//----- nvinfo : EIATTR_KPARAM_INFO
	.align		4
.L_61:
        /*0168*/ 	.byte	0x04, 0x17
        /*016a*/ 	.short	(.L_63 - .L_62)
.L_62:
        /*016c*/ 	.word	0x00000000
        /*0170*/ 	.short	0x0009
        /*0172*/ 	.short	0x0030
        /*0174*/ 	.byte	0x00, 0xf5, 0x21, 0x00


	//----- nvinfo : EIATTR_KPARAM_INFO
	.align		4
.L_63:
        /*0178*/ 	.byte	0x04, 0x17
        /*017a*/ 	.short	(.L_65 - .L_64)
.L_64:
        /*017c*/ 	.word	0x00000000
        /*0180*/ 	.short	0x0008
        /*0182*/ 	.short	0x002c
        /*0184*/ 	.byte	0x00, 0xf0, 0x11, 0x00


	//----- nvinfo : EIATTR_KPARAM_INFO
	.align		4
.L_65:
        /*0188*/ 	.byte	0x04, 0x17
        /*018a*/ 	.short	(.L_67 - .L_66)
.L_66:
        /*018c*/ 	.word	0x00000000
        /*0190*/ 	.short	0x0007
        /*0192*/ 	.short	0x0028
        /*0194*/ 	.byte	0x00, 0xf0, 0x11, 0x00


	//----- nvinfo : EIATTR_KPARAM_INFO
	.align		4
.L_67:
        /*0198*/ 	.byte	0x04, 0x17
        /*019a*/ 	.short	(.L_69 - .L_68)
.L_68:
        /*019c*/ 	.word	0x00000000
        /*01a0*/ 	.short	0x0006
        /*01a2*/ 	.short	0x0020
        /*01a4*/ 	.byte	0x00, 0xf5, 0x21, 0x00


	//----- nvinfo : EIATTR_KPARAM_INFO
	.align		4
.L_69:
        /*01a8*/ 	.byte	0x04, 0x17
        /*01aa*/ 	.short	(.L_71 - .L_70)
.L_70:
        /*01ac*/ 	.word	0x00000000
        /*01b0*/ 	.short	0x0005
        /*01b2*/ 	.short	0x001c
        /*01b4*/ 	.byte	0x00, 0xf0, 0x11, 0x00


	//----- nvinfo : EIATTR_KPARAM_INFO
	.align		4
.L_71:
        /*01b8*/ 	.byte	0x04, 0x17
        /*01ba*/ 	.short	(.L_73 - .L_72)
.L_72:
        /*01bc*/ 	.word	0x00000000
        /*01c0*/ 	.short	0x0004
        /*01c2*/ 	.short	0x0018
        /*01c4*/ 	.byte	0x00, 0xf0, 0x11, 0x00


	//----- nvinfo : EIATTR_KPARAM_INFO
	.align		4
.L_73:
        /*01c8*/ 	.byte	0x04, 0x17
        /*01ca*/ 	.short	(.L_75 - .L_74)
.L_74:
        /*01cc*/ 	.word	0x00000000
        /*01d0*/ 	.short	0x0003
        /*01d2*/ 	.short	0x0010
        /*01d4*/ 	.byte	0x00, 0xf5, 0x21, 0x00


	//----- nvinfo : EIATTR_KPARAM_INFO
	.align		4
.L_75:
        /*01d8*/ 	.byte	0x04, 0x17
        /*01da*/ 	.short	(.L_77 - .L_76)
.L_76:
        /*01dc*/ 	.word	0x00000000
        /*01e0*/ 	.short	0x0002
        /*01e2*/ 	.short	0x000c
        /*01e4*/ 	.byte	0x00, 0xf0, 0x11, 0x00


	//----- nvinfo : EIATTR_KPARAM_INFO
	.align		4
.L_77:
        /*01e8*/ 	.byte	0x04, 0x17
        /*01ea*/ 	.short	(.L_79 - .L_78)
.L_78:
        /*01ec*/ 	.word	0x00000000
        /*01f0*/ 	.short	0x0001
        /*01f2*/ 	.short	0x0008
        /*01f4*/ 	.byte	0x00, 0xf0, 0x11, 0x00


	//----- nvinfo : EIATTR_KPARAM_INFO
	.align		4
.L_79:
        /*01f8*/ 	.byte	0x04, 0x17
        /*01fa*/ 	.short	(.L_81 - .L_80)
.L_80:
        /*01fc*/ 	.word	0x00000000
        /*0200*/ 	.short	0x0000
        /*0202*/ 	.short	0x0000
        /*0204*/ 	.byte	0x00, 0xf5, 0x21, 0x00


	//----- nvinfo : EIATTR_SPARSE_MMA_MASK
	.align		4
.L_81:
        /*0208*/ 	.byte	0x03, 0x50
        /*020a*/ 	.short	0x0000


	//----- nvinfo : EIATTR_MAXREG_COUNT
	.align		4
        /*020c*/ 	.byte	0x03, 0x1b
        /*020e*/ 	.short	0x00ff


	//----- nvinfo : EIATTR_MERCURY_ISA_VERSION
	.align		4
        /*0210*/ 	.byte	0x03, 0x5f
        /*0212*/ 	.short	0x0101


	//----- nvinfo : EIATTR_VRC_CTA_INIT_COUNT
	.align		4
        /*0214*/ 	.byte	0x02, 0x4a
	.zero		1
	.zero		1


	//----- nvinfo : EIATTR_EXIT_INSTR_OFFSETS
	.align		4
        /*0218*/ 	.byte	0x04, 0x1c
        /*021a*/ 	.short	(.L_83 - .L_82)


	//   ....[0]....
.L_82:
        /*021c*/ 	.word	0x000024c0


	//   ....[1]....
        /*0220*/ 	.word	0x000029a0


	//   ....[2]....
        /*0224*/ 	.word	0x00002e20


	//----- nvinfo : EIATTR_CRS_STACK_SIZE
	.align		4
.L_83:
        /*0228*/ 	.byte	0x04, 0x1e
        /*022a*/ 	.short	(.L_85 - .L_84)
.L_84:
        /*022c*/ 	.word	0x00000000


	//----- nvinfo : EIATTR_CBANK_PARAM_SIZE
	.align		4
.L_85:
        /*0230*/ 	.byte	0x03, 0x19
        /*0232*/ 	.short	0x00c0


	//----- nvinfo : EIATTR_PARAM_CBANK
	.align		4
        /*0234*/ 	.byte	0x04, 0x0a
        /*0236*/ 	.short	(.L_87 - .L_86)
	.align		4
.L_86:
        /*0238*/ 	.word	index@(.nv.constant0._Z10kernel_tauPdiiS_iiS_iiS_S_S_iiS_iiS_iiS_iiS_S_S_ddddii)
        /*023c*/ 	.short	0x0380
        /*023e*/ 	.short	0x00c0


	//----- nvinfo : EIATTR_SW_WAR
	.align		4
.L_87:
        /*0240*/ 	.byte	0x04, 0x36
        /*0242*/ 	.short	(.L_89 - .L_88)
.L_88:
        /*0244*/ 	.word	0x00000008
.L_89:


//--------------------- .nv.info._Z8kernel_vPdiiS_iiS_iiS_S_S_iiS_iiS_iiS_iiS_S_ddddii --------------------------
	.section	.nv.info._Z8kernel_vPdiiS_iiS_iiS_S_S_iiS_iiS_iiS_iiS_S_ddddii,"",@"SHT_CUDA_INFO"
	.sectionflags	@""
	.align	4


	//----- nvinfo : EIATTR_CUDA_API_VERSION
	.align		4
        /*0000*/ 	.byte	0x04, 0x37
        /*0002*/ 	.short	(.L_91 - .L_90)
.L_90:
        /*0004*/ 	.word	0x00000082


	//----- nvinfo : EIATTR_KPARAM_INFO
	.align		4
.L_91:
        /*0008*/ 	.byte	0x04, 0x17
        /*000a*/ 	.short	(.L_93 - .L_92)
.L_92:
        /*000c*/ 	.word	0x00000000
        /*0010*/ 	.short	0x001e
        /*0012*/ 	.short	0x00b4
        /*0014*/ 	.byte	0x00, 0xf0, 0x11, 0x00


	//----- nvinfo : EIATTR_KPARAM_INFO
	.align		4
.L_93:
        /*0018*/ 	.byte	0x04, 0x17
        /*001a*/ 	.short	(.L_95 - .L_94)
.L_94:
        /*001c*/ 	.word	0x00000000
        /*0020*/ 	.short	0x001d
        /*0022*/ 	.short	0x00b0
        /*0024*/ 	.byte	0x00, 0xf0, 0x11, 0x00


	//----- nvinfo : EIATTR_KPARAM_INFO
	.align		4
.L_95:
        /*0028*/ 	.byte	0x04, 0x17
        /*002a*/ 	.short	(.L_97 - .L_96)
.L_96:
        /*002c*/ 	.word	0x00000000
        /*0030*/ 	.short	0x001c
        /*0032*/ 	.short	0x00a8
        /*0034*/ 	.byte	0x00, 0xf0, 0x21, 0x00


	//----- nvinfo : EIATTR_KPARAM_INFO
	.align		4
.L_97:
        /*0038*/ 	.byte	0x04, 0x17
        /*003a*/ 	.short	(.L_99 - .L_98)
.L_98:
        /*003c*/ 	.word	0x00000000
        /*0040*/ 	.short	0x001b
        /*0042*/ 	.short	0x00a0
        /*0044*/ 	.byte	0x00, 0xf0, 0x21, 0x00


	//----- nvinfo : EIATTR_KPARAM_INFO
	.align		4
.L_99:
        /*0048*/ 	.byte	0x04, 0x17
        /*004a*/ 	.short	(.L_101 - .L_100)
.L_100:
        /*004c*/ 	.word	0x00000000
        /*0050*/ 	.short	0x001a
        /*0052*/ 	.short	0x0098
        /*0054*/ 	.byte	0x00, 0xf0, 0x21, 0x00


	//----- nvinfo : EIATTR_KPARAM_INFO
	.align		4
.L_101:
        /*0058*/ 	.byte	0x04, 0x17
        /*005a*/ 	.short	(.L_103 - .L_102)
.L_102:
        /*005c*/ 	.word	0x00000000
        /*0060*/ 	.short	0x0019
        /*0062*/ 	.short	0x0090
        /*0064*/ 	.byte	0x00, 0xf0, 0x21, 0x00


	//----- nvinfo : EIATTR_KPARAM_INFO
	.align		4
.L_103:
        /*0068*/ 	.byte	0x04, 0x17
        /*006a*/ 	.short	(.L_105 - .L_104)
.L_104:
        /*006c*/ 	.word	0x00000000
        /*0070*/ 	.short	0x0018
        /*0072*/ 	.short	0x0088
        /*0074*/ 	.byte	0x00, 0xf5, 0x21, 0x00


	//----- nvinfo : EIATTR_KPARAM_INFO
	.align		4
.L_105:
        /*0078*/ 	.byte	0x04, 0x17
        /*007a*/ 	.short	(.L_107 - .L_106)
.L_106:
        /*007c*/ 	.word	0x00000000
        /*0080*/ 	.short	0x0017
        /*0082*/ 	.short	0x0080
        /*0084*/ 	.byte	0x00, 0xf5, 0x21, 0x00


	//----- nvinfo : EIATTR_KPARAM_INFO
	.align		4
.L_107:
        /*0088*/ 	.byte	0x04, 0x17
        /*008a*/ 	.short	(.L_109 - .L_108)
.L_108:
        /*008c*/ 	.word	0x00000000
        /*0090*/ 	.short	0x0016
        /*0092*/ 	.short	0x007c
        /*0094*/ 	.byte	0x00, 0xf0, 0x11, 0x00


	//----- nvinfo : EIATTR_KPARAM_INFO
	.align		4
.L_109:
        /*0098*/ 	.byte	0x04, 0x17
        /*009a*/ 	.short	(.L_111 - .L_110)
.L_110:
        /*009c*/ 	.word	0x00000000
        /*00a0*/ 	.short	0x0015
        /*00a2*/ 	.short	0x0078
        /*00a4*/ 	.byte	0x00, 0xf0, 0x11, 0x00


	//----- nvinfo : EIATTR_KPARAM_INFO
	.align		4
.L_111:
        /*00a8*/ 	.byte	0x04, 0x17
        /*00aa*/ 	.short	(.L_113 - .L_112)
.L_112:
        /*00ac*/ 	.word	0x00000000
        /*00b0*/ 	.short	0x0014
        /*00b2*/ 	.short	0x0070
        /*00b4*/ 	.byte	0x00, 0xf5, 0x21, 0x00


	//----- nvinfo : EIATTR_KPARAM_INFO
	.align		4
.L_113:
        /*00b8*/ 	.byte	0x04, 0x17
        /*00ba*/ 	.short	(.L_115 - .L_114)
.L_114:
        /*00bc*/ 	.word	0x00000000
        /*00c0*/ 	.short	0x0013
        /*00c2*/ 	.short	0x006c
        /*00c4*/ 	.byte	0x00, 0xf0, 0x11, 0x00


	//----- nvinfo : EIATTR_KPARAM_INFO
	.align		4
.L_115:
        /*00c8*/ 	.byte	0x04, 0x17
        /*00ca*/ 	.short	(.L_117 - .L_116)
.L_116:
        /*00cc*/ 	.word	0x00000000
        /*00d0*/ 	.short	0x0012
        /*00d2*/ 	.short	0x0068
        /*00d4*/ 	.byte	0x00, 0xf0, 0x11, 0x00


	//----- nvinfo : EIATTR_KPARAM_INFO
	.align		4
.L_117:
        /*00d8*/ 	.byte	0x04, 0x17
        /*00da*/ 	.short	(.L_119 - .L_118)
.L_118:
        /*00dc*/ 	.word	0x00000000
        /*00e0*/ 	.short	0x0011
        /*00e2*/ 	.short	0x0060
        /*00e4*/ 	.byte	0x00, 0xf5, 0x21, 0x00


	//----- nvinfo : EIATTR_KPARAM_INFO
	.align		4
.L_119:
        /*00e8*/ 	.byte	0x04, 0x17
        /*00ea*/ 	.short	(.L_121 - .L_120)
.L_120:
        /*00ec*/ 	.word	0x00000000
        /*00f0*/ 	.short	0x0010
        /*00f2*/ 	.short	0x005c
        /*00f4*/ 	.byte	0x00, 0xf0, 0x11, 0x00


	//----- nvinfo : EIATTR_KPARAM_INFO
	.align		4
.L_121:
        /*00f8*/ 	.byte	0x04, 0x17
        /*00fa*/ 	.short	(.L_123 - .L_122)
.L_122:
        /*00fc*/ 	.word	0x00000000
        /*0100*/ 	.short	0x000f
        /*0102*/ 	.short	0x0058
        /*0104*/ 	.byte	0x00, 0xf0, 0x11, 0x00


	//----- nvinfo : EIATTR_KPARAM_INFO
	.align		4
.L_123:
        /*0108*/ 	.byte	0x04, 0x17
        /*010a*/ 	.short	(.L_125 - .L_124)
.L_124:
        /*010c*/ 	.word	0x00000000
        /*0110*/ 	.short	0x000e
        /*0112*/ 	.short	0x0050
        /*0114*/ 	.byte	0x00, 0xf5, 0x21, 0x00


	//----- nvinfo : EIATTR_KPARAM_INFO
	.align		4
.L_125:
        /*0118*/ 	.byte	0x04, 0x17
        /*011a*/ 	.short	(.L_127 - .L_126)
.L_126:
        /*011c*/ 	.word	0x00000000
        /*0120*/ 	.short	0x000d
        /*0122*/ 	.short	0x004c
        /*0124*/ 	.byte	0x00, 0xf0, 0x11, 0x00


	//----- nvinfo : EIATTR_KPARAM_INFO
	.align		4
.L_127:
        /*0128*/ 	.byte	0x04, 0x17
        /*012a*/ 	.short	(.L_129 - .L_128)
.L_128:
        /*012c*/ 	.word	0x00000000
        /*0130*/ 	.short	0x000c
        /*0132*/ 	.short	0x0048
        /*0134*/ 	.byte	0x00, 0xf0, 0x11, 0x00


	//----- nvinfo : EIATTR_KPARAM_INFO
	.align		4
.L_129:
        /*0138*/ 	.byte	0x04, 0x17
        /*013a*/ 	.short	(.L_131 - .L_130)
.L_130:
        /*013c*/ 	.word	0x00000000
        /*0140*/ 	.short	0x000b
        /*0142*/ 	.short	0x0040
        /*0144*/ 	.byte	0x00, 0xf5, 0x21, 0x00


	//----- nvinfo : EIATTR_KPARAM_INFO
	.align		4
.L_131:
        /*0148*/ 	.byte	0x04, 0x17
        /*014a*/ 	.short	(.L_133 - .L_132)
.L_132:
        /*014c*/ 	.word	0x00000000
        /*0150*/ 	.short	0x000a
        /*0152*/ 	.short	0x0038
        /*0154*/ 	.byte	0x00, 0xf5, 0x21, 0x00


	//----- nvinfo : EIATTR_KPARAM_INFO
	.align		4
.L_133:
        /*0158*/ 	.byte	0x04, 0x17
        /*015a*/ 	.short	(.L_135 - .L_134)
.L_134:
        /*015c*/ 	.word	0x00000000
        /*0160*/ 	.short	0x0009
        /*0162*/ 	.short	0x0030
        /*0164*/ 	.byte	0x00, 0xf5, 0x21, 0x00


	//----- nvinfo : EIATTR_KPARAM_INFO
	.align		4
.L_135:
        /*0168*/ 	.byte	0x04, 0x17
        /*016a*/ 	.short	(.L_137 - .L_136)
.L_136:
        /*016c*/ 	.word	0x00000000
        /*0170*/ 	.short	0x0008
        /*0172*/ 	.short	0x002c
        /*0174*/ 	.byte	0x00, 0xf0, 0x11, 0x00


	//----- nvinfo : EIATTR_KPARAM_INFO
	.align		4
.L_137:
        /*0178*/ 	.byte	0x04, 0x17
        /*017a*/ 	.short	(.L_139 - .L_138)
.L_138:
        /*017c*/ 	.word	0x00000000
        /*0180*/ 	.short	0x0007
        /*0182*/ 	.short	0x0028
        /*0184*/ 	.byte	0x00, 0xf0, 0x11, 0x00


	//----- nvinfo : EIATTR_KPARAM_INFO
	.align		4
.L_139:
        /*0188*/ 	.byte	0x04, 0x17
        /*018a*/ 	.short	(.L_141 - .L_140)
.L_140:
        /*018c*/ 	.word	0x00000000
        /*0190*/ 	.short	0x0006
        /*0192*/ 	.short	0x0020
        /*0194*/ 	.byte	0x00, 0xf5, 0x21, 0x00


	//----- nvinfo : EIATTR_KPARAM_INFO
	.align		4
.L_141:
        /*0198*/ 	.byte	0x04, 0x17
        /*019a*/ 	.short	(.L_143 - .L_142)
.L_142:
        /*019c*/ 	.word	0x00000000
        /*01a0*/ 	.short	0x0005
        /*01a2*/ 	.short	0x001c
        /*01a4*/ 	.byte	0x00, 0xf0, 0x11, 0x00


	//----- nvinfo : EIATTR_KPARAM_INFO
	.align		4
.L_143:
        /*01a8*/ 	.byte	0x04, 0x17
        /*01aa*/ 	.short	(.L_145 - .L_144)
.L_144:
        /*01ac*/ 	.word	0x00000000
        /*01b0*/ 	.short	0x0004
        /*01b2*/ 	.short	0x0018
        /*01b4*/ 	.byte	0x00, 0xf0, 0x11, 0x00


	//----- nvinfo : EIATTR_KPARAM_INFO
	.align		4
.L_145:
        /*01b8*/ 	.byte	0x04, 0x17
        /*01ba*/ 	.short	(.L_147 - .L_146)
.L_146:
        /*01bc*/ 	.word	0x00000000
        /*01c0*/ 	.short	0x0003
        /*01c2*/ 	.short	0x0010
        /*01c4*/ 	.byte	0x00, 0xf5, 0x21, 0x00


	//----- nvinfo : EIATTR_KPARAM_INFO
	.align		4
.L_147:
        /*01c8*/ 	.byte	0x04, 0x17
        /*01ca*/ 	.short	(.L_149 - .L_148)
.L_148:
        /*01cc*/ 	.word	0x00000000
        /*01d0*/ 	.short	0x0002
        /*01d2*/ 	.short	0x000c
        /*01d4*/ 	.byte	0x00, 0xf0, 0x11, 0x00


	//----- nvinfo : EIATTR_KPARAM_INFO
	.align		4
.L_149:
        /*01d8*/ 	.byte	0x04, 0x17
        /*01da*/ 	.short	(.L_151 - .L_150)
.L_150:
        /*01dc*/ 	.word	0x00000000
        /*01e0*/ 	.short	0x0001
        /*01e2*/ 	.short	0x0008
        /*01e4*/ 	.byte	0x00, 0xf0, 0x11, 0x00


	//----- nvinfo : EIATTR_KPARAM_INFO
	.align		4
.L_151:
        /*01e8*/ 	.byte	0x04, 0x17
        /*01ea*/ 	.short	(.L_153 - .L_152)
.L_152:
        /*01ec*/ 	.word	0x00000000
        /*01f0*/ 	.short	0x0000
        /*01f2*/ 	.short	0x0000
        /*01f4*/ 	.byte	0x00, 0xf5, 0x21, 0x00


	//----- nvinfo : EIATTR_SPARSE_MMA_MASK
	.align		4
.L_153:
        /*01f8*/ 	.byte	0x03, 0x50
        /*01fa*/ 	.short	0x0000


	//----- nvinfo : EIATTR_MAXREG_COUNT
	.align		4
        /*01fc*/ 	.byte	0x03, 0x1b
        /*01fe*/ 	.short	0x00ff


	//----- nvinfo : EIATTR_MERCURY_ISA_VERSION
	.align		4
        /*0200*/ 	.byte	0x03, 0x5f
        /*0202*/ 	.short	0x0101


	//----- nvinfo : EIATTR_VRC_CTA_INIT_COUNT
	.align		4
        /*0204*/ 	.byte	0x02, 0x4a
	.zero		1
	.zero		1


	//----- nvinfo : EIATTR_EXIT_INSTR_OFFSETS
	.align		4
        /*0208*/ 	.byte	0x04, 0x1c
        /*020a*/ 	.short	(.L_155 - .L_154)


	//   ....[0]....
.L_154:
        /*020c*/ 	.word	0x00003ea0


	//   ....[1]....
        /*0210*/ 	.word	0x00004530


	//----- nvinfo : EIATTR_CRS_STACK_SIZE
	.align		4
.L_155:
        /*0214*/ 	.byte	0x04, 0x1e
        /*0216*/ 	.short	(.L_157 - .L_156)
.L_156:
        /*0218*/ 	.word	0x00000000


	//----- nvinfo : EIATTR_CBANK_PARAM_SIZE
	.align		4
.L_157:
        /*021c*/ 	.byte	0x03, 0x19
        /*021e*/ 	.short	0x00b8


	//----- nvinfo : EIATTR_PARAM_CBANK
	.align		4
        /*0220*/ 	.byte	0x04, 0x0a
        /*0222*/ 	.short	(.L_159 - .L_158)
	.align		4
.L_158:
        /*0224*/ 	.word	index@(.nv.constant0._Z8kernel_vPdiiS_iiS_iiS_S_S_iiS_iiS_iiS_iiS_S_ddddii)
        /*0228*/ 	.short	0x0380
        /*022a*/ 	.short	0x00b8


	//----- nvinfo : EIATTR_SW_WAR
	.align		4
.L_159:
        /*022c*/ 	.byte	0x04, 0x36
        /*022e*/ 	.short	(.L_161 - .L_160)
.L_160:
        /*0230*/ 	.word	0x00000008
.L_161:


//--------------------- .nv.callgraph             --------------------------
	.section	.nv.callgraph,"",@"SHT_CUDA_CALLGRAPH"
	.align	4
	.sectionentsize	8
	.align		4
        /*0000*/ 	.word	0x00000000
	.align		4
        /*0004*/ 	.word	0xffffffff
	.align		4
        /*0008*/ 	.word	0x00000000
	.align		4
        /*000c*/ 	.word	0xfffffffe
	.align		4
        /*0010*/ 	.word	0x00000000
	.align		4
        /*0014*/ 	.word	0xfffffffd
	.align		4
        /*0018*/ 	.word	0x00000000
	.align		4
        /*001c*/ 	.word	0xfffffffc


//--------------------- .text._Z10kernel_tauPdiiS_iiS_iiS_S_S_iiS_iiS_iiS_iiS_S_S_ddddii --------------------------
	.section	.text._Z10kernel_tauPdiiS_iiS_iiS_S_S_iiS_iiS_iiS_iiS_S_S_ddddii,"ax",@progbits
	.align	128
        .global         _Z10kernel_tauPdiiS_iiS_iiS_S_S_iiS_iiS_iiS_iiS_S_S_ddddii
        .type           _Z10kernel_tauPdiiS_iiS_iiS_S_S_iiS_iiS_iiS_iiS_S_S_ddddii,@function
        .size           _Z10kernel_tauPdiiS_iiS_iiS_S_S_iiS_iiS_iiS_iiS_S_S_ddddii,(.L_x_116 - _Z10kernel_tauPdiiS_iiS_iiS_S_S_iiS_iiS_iiS_iiS_S_S_ddddii)
        .other          _Z10kernel_tauPdiiS_iiS_iiS_S_S_iiS_iiS_iiS_iiS_S_S_ddddii,@"STO_CUDA_ENTRY STV_DEFAULT"
_Z10kernel_tauPdiiS_iiS_iiS_S_S_iiS_iiS_iiS_iiS_S_S_ddddii:
.text._Z10kernel_tauPdiiS_iiS_iiS_S_S_iiS_iiS_iiS_iiS_S_S_ddddii:
[----:B------:R-:W-:Y:S01]  /*0000*/  LDC R1, c[0x0][0x37c] ;  /* 0x0000df00ff017b82 */ /* 0x000fe20000000800 */
[----:B------:R-:W0:Y:S07]  /*0010*/  S2R R6, SR_TID.Y ;  /* 0x0000000000067919 */ /* 0x000e2e0000002200 */
[----:B------:R-:W1:Y:S01]  /*0020*/  LDC R0, c[0x0][0x360] ;  /* 0x0000d800ff007b82 */ /* 0x000e620000000800 */
[----:B------:R-:W2:Y:S01]  /*0030*/  LDCU.64 UR8, c[0x0][0x3c8] ;  /* 0x00007900ff0877ac */ /* 0x000ea20008000a00 */
[----:B------:R-:W-:Y:S01]  /*0040*/  BSSY.RECONVERGENT B1, `(.L_x_0) ;  /* 0x0000065000017945 */ /* 0x000fe20003800200 */
[----:B------:R-:W1:Y:S01]  /*0050*/  S2R R5, SR_TID.X ;  /* 0x0000000000057919 */ /* 0x000e620000002100 */
[----:B------:R-:W3:Y:S01]  /*0060*/  LDCU UR7, c[0x0][0x438] ;  /* 0x00008700ff0777ac */ /* 0x000ee20008000800 */
[----:B------:R-:W4:Y:S03]  /*0070*/  S2R R4, SR_TID.Z ;  /* 0x0000000000047919 */ /* 0x000f260000002300 */
[----:B------:R-:W0:Y:S08]  /*0080*/  S2UR UR4, SR_CTAID.Y ;  /* 0x00000000000479c3 */ /* 0x000e300000002600 */
[----:B------:R-:W0:Y:S08]  /*0090*/  LDC R3, c[0x0][0x364] ;  /* 0x0000d900ff037b82 */ /* 0x000e300000000800 */
[----:B------:R-:W1:Y:S08]  /*00a0*/  S2UR UR5, SR_CTAID.X ;  /* 0x00000000000579c3 */ /* 0x000e700000002500 */
[----:B------:R-:W4:Y:S08]  /*00b0*/  S2UR UR6, SR_CTAID.Z ;  /* 0x00000000000679c3 */ /* 0x000f300000002700 */
[----:B------:R-:W4:Y:S01]  /*00c0*/  LDC R7, c[0x0][0x368] ;  /* 0x0000da00ff077b82 */ /* 0x000f220000000800 */
[----:B0-----:R-:W-:Y:S01]  /*00d0*/  IMAD R6, R3, UR4, R6 ;  /* 0x0000000403067c24 */ /* 0x001fe2000f8e0206 */
[----:B--2---:R-:W-:-:S03]  /*00e0*/  UIADD3 UR4, UPT, UPT, UR8, -0x2, URZ ;  /* 0xfffffffe08047890 */ /* 0x004fc6000fffe0ff */
[C---:B------:R-:W-:Y:S01]  /*00f0*/  IMAD R19, R6.reuse, UR8, RZ ;  /* 0x0000000806137c24 */ /* 0x040fe2000f8e02ff */
[----:B---3--:R-:W-:Y:S01]  /*0100*/  ISETP.GE.AND P0, PT, R6, UR7, PT ;  /* 0x0000000706007c0c */ /* 0x008fe2000bf06270 */
[----:B-1----:R-:W-:Y:S01]  /*0110*/  IMAD R5, R0, UR5, R5 ;  /* 0x0000000500057c24 */ /* 0x002fe2000f8e0205 */
[----:B------:R-:W0:Y:S01]  /*0120*/  LDC.64 R28, c[0x0][0x408] ;  /* 0x00010200ff1c7b82 */ /* 0x000e220000000a00 */
[----:B------:R-:W-:Y:S02]  /*0130*/  VIADD R3, R19, UR8 ;  /* 0x0000000813037c36 */ /* 0x000fe40008000000 */
[C---:B------:R-:W-:Y:S01]  /*0140*/  IMAD R21, R5.reuse, UR9, RZ ;  /* 0x0000000905157c24 */ /* 0x040fe2000f8e02ff */
[----:B------:R-:W-:Y:S01]  /*0150*/  ISETP.GE.OR P1, PT, R5, UR4, P0 ;  /* 0x0000000405007c0c */ /* 0x000fe20008726670 */
[----:B------:R-:W-:Y:S02]  /*0160*/  IMAD R3, R3, UR9, RZ ;  /* 0x0000000903037c24 */ /* 0x000fe4000f8e02ff */
[----:B------:R-:W-:Y:S01]  /*0170*/  IMAD R19, R19, UR9, RZ ;  /* 0x0000000913137c24 */ /* 0x000fe2000f8e02ff */
[----:B------:R-:W-:Y:S01]  /*0180*/  ISETP.LT.OR P1, PT, R5, 0x2, P1 ;  /* 0x000000020500780c */ /* 0x000fe20000f21670 */
[----:B----4-:R-:W-:Y:S01]  /*0190*/  IMAD R4, R7, UR6, R4 ;  /* 0x0000000607047c24 */ /* 0x010fe2000f8e0204 */
[----:B------:R-:W1:Y:S04]  /*01a0*/  LDCU.64 UR6, c[0x0][0x358] ;  /* 0x00006b00ff0677ac */ /* 0x000e680008000a00 */
[----:B------:R-:W-:-:S02]  /*01b0*/  ISETP.GE.OR P1, PT, R4, UR9, P1 ;  /* 0x0000000904007c0c */ /* 0x000fc40008f26670 */
[----:B------:R-:W-:-:S05]  /*01c0*/  IADD3 R7, PT, PT, R3, R21, R4 ;  /* 0x0000001503077210 */ /* 0x000fca0007ffe004 */
[----:B0-----:R-:W-:-:S06]  /*01d0*/  IMAD.WIDE R28, R7, 0x8, R28 ;  /* 0x00000008071c7825 */ /* 0x001fcc00078e021c */
[----:B-1----:R-:W-:Y:S05]  /*01e0*/  @P1 BRA `(.L_x_1) ;  /* 0x0000000400281947 */ /* 0x002fea0003800000 */
[----:B------:R-:W0:Y:S01]  /*01f0*/  LDC.64 R24, c[0x0][0x388] ;  /* 0x0000e200ff187b82 */ /* 0x000e220000000a00 */
[----:B------:R-:W-:Y:S01]  /*0200*/  IADD3 R0, PT, PT, R5, -0x2, RZ ;  /* 0xfffffffe05007810 */ /* 0x000fe20007ffe0ff */
[----:B------:R-:W-:Y:S01]  /*0210*/  VIADD R7, R6, 0x2 ;  /* 0x0000000206077836 */ /* 0x000fe20000000000 */
[----:B------:R-:W1:Y:S05]  /*0220*/  LDCU UR4, c[0x0][0x41c] ;  /* 0x00008380ff0477ac */ /* 0x000e6a0008000800 */
[----:B------:R-:W2:Y:S08]  /*0230*/  LDC.64 R16, c[0x0][0x380] ;  /* 0x0000e000ff107b82 */ /* 0x000eb00000000a00 */
[----:B------:R-:W3:Y:S01]  /*0240*/  LDC.64 R32, c[0x0][0x410] ;  /* 0x00010400ff207b82 */ /* 0x000ee20000000a00 */
[----:B0-----:R-:W-:-:S02]  /*0250*/  IMAD R7, R7, R24, RZ ;  /* 0x0000001807077224 */ /* 0x001fc400078e02ff */
[----:B------:R-:W-:-:S04]  /*0260*/  IMAD R0, R0, R25, R4 ;  /* 0x0000001900007224 */ /* 0x000fc800078e0204 */
[----:B------:R-:W-:-:S04]  /*0270*/  IMAD R7, R7, R25, R0 ;  /* 0x0000001907077224 */ /* 0x000fc800078e0200 */
[----:B--2---:R-:W-:-:S04]  /*0280*/  IMAD.WIDE R16, R7, 0x8, R16 ;  /* 0x0000000807107825 */ /* 0x004fc800078e0210 */
[C---:B------:R-:W-:Y:S01]  /*0290*/  IMAD.WIDE R34, R25.reuse, 0x8, R16 ;  /* 0x0000000819227825 */ /* 0x040fe200078e0210 */
[----:B---3--:R-:W2:Y:S04]  /*02a0*/  LDG.E.64 R12, desc[UR6][R32.64+0x8] ;  /* 0x00000806200c7981 */ /* 0x008ea8000c1e1b00 */
[----:B------:R1:W2:Y:S01]  /*02b0*/  LDG.E.64 R22, desc[UR6][R34.64] ;  /* 0x0000000622167981 */ /* 0x0002a2000c1e1b00 */
[----:B------:R-:W-:-:S03]  /*02c0*/  IMAD.WIDE R36, R25, 0x8, R34 ;  /* 0x0000000819247825 */ /* 0x000fc600078e0222 */
[----:B------:R-:W3:Y:S04]  /*02d0*/  LDG.E.64 R8, desc[UR6][R32.64] ;  /* 0x0000000620087981 */ /* 0x000ee8000c1e1b00 */
[----:B------:R-:W3:Y:S01]  /*02e0*/  LDG.E.64 R16, desc[UR6][R16.64] ;  /* 0x0000000610107981 */ /* 0x000ee2000c1e1b00 */
[----:B------:R-:W-:Y:S02]  /*02f0*/  IMAD.WIDE R30, R25, 0x8, R36 ;  /* 0x00000008191e7825 */ /* 0x000fe400078e0224 */
[----:B------:R-:W0:Y:S01]  /*0300*/  LDC.64 R24, c[0x0][0x418] ;  /* 0x00010600ff187b82 */ /* 0x000e220000000a00 */
[----:B------:R-:W4:Y:S04]  /*0310*/  LDG.E.64 R10, desc[UR6][R32.64+0x10] ;  /* 0x00001006200a7981 */ /* 0x000f28000c1e1b00 */
[----:B------:R-:W4:Y:S04]  /*0320*/  LDG.E.64 R14, desc[UR6][R36.64] ;  /* 0x00000006240e7981 */ /* 0x000f28000c1e1b00 */
[----:B------:R-:W5:Y:S04]  /*0330*/  LDG.E.64 R26, desc[UR6][R32.64+0x18] ;  /* 0x00001806201a7981 */ /* 0x000f68000c1e1b00 */
[----:B------:R-:W5:Y:S01]  /*0340*/  LDG.E.64 R30, desc[UR6][R30.64] ;  /* 0x000000061e1e7981 */ /* 0x000f62000c1e1b00 */
[----:B-1----:R-:W0:Y:S01]  /*0350*/  MUFU.RCP64H R35, UR4 ;  /* 0x0000000400237d08 */ /* 0x002e220008001800 */
[----:B------:R-:W-:Y:S01]  /*0360*/  IMAD.MOV.U32 R34, RZ, RZ, 0x1 ;  /* 0x00000001ff227424 */ /* 0x000fe200078e00ff */
[----:B------:R-:W-:Y:S05]  /*0370*/  BSSY.RECONVERGENT B2, `(.L_x_2) ;  /* 0x0000018000027945 */ /* 0x000fea0003800200 */
[----:B0-----:R-:W-:-:S08]  /*0380*/  DFMA R38, R34, -R24, 1 ;  /* 0x3ff000002226742b */ /* 0x001fd00000000818 */
[----:B------:R-:W-:-:S08]  /*0390*/  DFMA R38, R38, R38, R38 ;  /* 0x000000262626722b */ /* 0x000fd00000000026 */
[----:B------:R-:W-:Y:S02]  /*03a0*/  DFMA R38, R34, R38, R34 ;  /* 0x000000262226722b */ /* 0x000fe40000000022 */
[----:B--2---:R-:W-:-:S08]  /*03b0*/  DMUL R12, R22, R12 ;  /* 0x0000000c160c7228 */ /* 0x004fd00000000000 */
[----:B---3--:R-:W-:Y:S02]  /*03c0*/  DFMA R8, R16, R8, R12 ;  /* 0x000000081008722b */ /* 0x008fe4000000000c */
[----:B------:R-:W-:-:S06]  /*03d0*/  DFMA R12, R38, -R24, 1 ;  /* 0x3ff00000260c742b */ /* 0x000fcc0000000818 */
[----:B----4-:R-:W-:Y:S02]  /*03e0*/  DFMA R8, R14, R10, R8 ;  /* 0x0000000a0e08722b */ /* 0x010fe40000000008 */
[----:B------:R-:W-:-:S06]  /*03f0*/  DFMA R12, R38, R12, R38 ;  /* 0x0000000c260c722b */ /* 0x000fcc0000000026 */
[----:B-----5:R-:W-:-:S08]  /*0400*/  DFMA R14, R30, R26, R8 ;  /* 0x0000001a1e0e722b */ /* 0x020fd00000000008 */
[----:B------:R-:W-:Y:S02]  /*0410*/  DMUL R8, R14, R12 ;  /* 0x0000000c0e087228 */ /* 0x000fe40000000000 */
[----:B------:R-:W-:-:S06]  /*0420*/  FSETP.GEU.AND P2, PT, |R15|, 6.5827683646048100446e-37, PT ;  /* 0x036000000f00780b */ /* 0x000fcc0003f4e200 */
[----:B------:R-:W-:-:S08]  /*0430*/  DFMA R24, R8, -R24, R14 ;  /* 0x800000180818722b */ /* 0x000fd0000000000e */
[----:B------:R-:W-:-:S10]  /*0440*/  DFMA R8, R12, R24, R8 ;  /* 0x000000180c08722b */ /* 0x000fd40000000008 */
[----:B------:R-:W-:-:S05]  /*0450*/  FFMA R0, RZ, UR4, R9 ;  /* 0x00000004ff007c23 */ /* 0x000fca0008000009 */
[----:B------:R-:W-:-:S13]  /*0460*/  FSETP.GT.AND P1, PT, |R0|, 1.469367938527859385e-39, PT ;  /* 0x001000000000780b */ /* 0x000fda0003f24200 */
[----:B------:R-:W-:Y:S05]  /*0470*/  @P1 BRA P2, `(.L_x_3) ;  /* 0x00000000001c1947 */ /* 0x000fea0001000000 */
[----:B------:R-:W0:Y:S01]  /*0480*/  LDCU.64 UR4, c[0x0][0x418] ;  /* 0x00008300ff0477ac */ /* 0x000e220008000a00 */
[----:B------:R-:W-:Y:S01]  /*0490*/  MOV R8, 0x4d0 ;  /* 0x000004d000087802 */ /* 0x000fe20000000f00 */
[----:B0-----:R-:W-:Y:S01]  /*04a0*/  IMAD.U32 R10, RZ, RZ, UR4 ;  /* 0x00000004ff0a7e24 */ /* 0x001fe2000f8e00ff */
[----:B------:R-:W-:-:S07]  /*04b0*/  MOV R11, UR5 ;  /* 0x00000005000b7c02 */ /* 0x000fce0008000f00 */
[----:B------:R-:W-:Y:S05]  /*04c0*/  CALL.REL.NOINC `($__internal_0_$__cuda_sm20_div_rn_f64_full) ;  /* 0x0000002800587944 */ /* 0x000fea0003c00000 */
[----:B------:R-:W-:Y:S02]  /*04d0*/  IMAD.MOV.U32 R8, RZ, RZ, R34 ;  /* 0x000000ffff087224 */ /* 0x000fe400078e0022 */
[----:B------:R-:W-:-:S07]  /*04e0*/  IMAD.MOV.U32 R9, RZ, RZ, R35 ;  /* 0x000000ffff097224 */ /* 0x000fce00078e0023 */
.L_x_3:
[----:B------:R-:W-:Y:S05]  /*04f0*/  BSYNC.RECONVERGENT B2 ;  /* 0x0000000000027941 */ /* 0x000fea0003800200 */
.L_x_2:
[----:B------:R-:W0:Y:S01]  /*0500*/  LDC.64 R10, c[0x0][0x400] ;  /* 0x00010000ff0a7b82 */ /* 0x000e220000000a00 */
[----:B------:R-:W-:Y:S01]  /*0510*/  IADD3 R7, PT, PT, R19, R21, R4 ;  /* 0x0000001513077210 */ /* 0x000fe20007ffe004 */
[----:B------:R-:W2:Y:S01]  /*0520*/  LDG.E.64 R22, desc[UR6][R28.64] ;  /* 0x000000061c167981 */ /* 0x000ea2000c1e1b00 */
[----:B------:R-:W1:Y:S05]  /*0530*/  LDCU.64 UR4, c[0x0][0x430] ;  /* 0x00008600ff0477ac */ /* 0x000e6a0008000a00 */
[----:B------:R-:W3:Y:S08]  /*0540*/  LDC.64 R12, c[0x0][0x3b0] ;  /* 0x0000ec00ff0c7b82 */ /* 0x000ef00000000a00 */
[----:B------:R-:W4:Y:S01]  /*0550*/  LDC.64 R24, c[0x0][0x3b8] ;  /* 0x0000ee00ff187b82 */ /* 0x000f220000000a00 */
[----:B0-----:R-:W-:-:S07]  /*0560*/  IMAD.WIDE R10, R7, 0x8, R10 ;  /* 0x00000008070a7825 */ /* 0x001fce00078e020a */
[----:B------:R-:W0:Y:S01]  /*0570*/  LDC.64 R26, c[0x0][0x3c0] ;  /* 0x0000f000ff1a7b82 */ /* 0x000e220000000a00 */
[----:B------:R-:W2:Y:S01]  /*0580*/  LDG.E.64 R16, desc[UR6][R10.64] ;  /* 0x000000060a107981 */ /* 0x000ea2000c1e1b00 */
[----:B---3--:R-:W-:-:S05]  /*0590*/  IMAD.WIDE R12, R7, 0x8, R12 ;  /* 0x00000008070c7825 */ /* 0x008fca00078e020c */
[----:B------:R-:W3:Y:S01]  /*05a0*/  LDG.E.64 R14, desc[UR6][R12.64] ;  /* 0x000000060c0e7981 */ /* 0x000ee2000c1e1b00 */
[----:B-1----:R-:W-:Y:S02]  /*05b0*/  DMUL R8, R8, UR4 ;  /* 0x0000000408087c28 */ /* 0x002fe40008000000 */
[----:B--2---:R-:W-:-:S08]  /*05c0*/  DFMA R16, R22, 2, R16 ;  /* 0x400000001610782b */ /* 0x004fd00000000010 */
[----:B---3--:R-:W-:Y:S01]  /*05d0*/  DFMA R14, R8, R16, R14 ;  /* 0x00000010080e722b */ /* 0x008fe2000000000e */
[----:B----4-:R-:W-:-:S06]  /*05e0*/  IMAD.WIDE R16, R7, 0x8, R24 ;  /* 0x0000000807107825 */ /* 0x010fcc00078e0218 */
[----:B------:R1:W-:Y:S04]  /*05f0*/  STG.E.64 desc[UR6][R12.64], R14 ;  /* 0x0000000e0c007986 */ /* 0x0003e8000c101b06 */
[----:B------:R-:W2:Y:S04]  /*0600*/  LDG.E.64 R24, desc[UR6][R10.64] ;  /* 0x000000060a187981 */ /* 0x000ea8000c1e1b00 */
[----:B------:R-:W2:Y:S02]  /*0610*/  LDG.E.64 R22, desc[UR6][R16.64] ;  /* 0x0000000610167981 */ /* 0x000ea4000c1e1b00 */
[----:B--2---:R-:W-:Y:S01]  /*0620*/  DFMA R22, R8, R24, R22 ;  /* 0x000000180816722b */ /* 0x004fe20000000016 */
[----:B0-----:R-:W-:-:S06]  /*0630*/  IMAD.WIDE R24, R7, 0x8, R26 ;  /* 0x0000000807187825 */ /* 0x001fcc00078e021a */
[----:B------:R1:W-:Y:S04]  /*0640*/  STG.E.64 desc[UR6][R16.64], R22 ;  /* 0x0000001610007986 */ /* 0x0003e8000c101b06 */
[----:B------:R-:W2:Y:S04]  /*0650*/  LDG.E.64 R30, desc[UR6][R10.64] ;  /* 0x000000060a1e7981 */ /* 0x000ea8000c1e1b00 */
[----:B------:R-:W2:Y:S02]  /*0660*/  LDG.E.64 R26, desc[UR6][R24.64] ;  /* 0x00000006181a7981 */ /* 0x000ea4000c1e1b00 */
[----:B--2---:R-:W-:-:S07]  /*0670*/  DFMA R26, R8, R30, R26 ;  /* 0x0000001e081a722b */ /* 0x004fce000000001a */
[----:B------:R1:W-:Y:S04]  /*0680*/  STG.E.64 desc[UR6][R24.64], R26 ;  /* 0x0000001a18007986 */ /* 0x0003e8000c101b06 */
.L_x_1:
[----:B------:R-:W-:Y:S05]  /*0690*/  BSYNC.RECONVERGENT B1 ;  /* 0x0000000000017941 */ /* 0x000fea0003800200 */
.L_x_0:
[----:B------:R-:W0:Y:S01]  /*06a0*/  LDCU UR4, c[0x0][0x438] ;  /* 0x00008700ff0477ac */ /* 0x000e220008000800 */
[----:B------:R-:W-:Y:S01]  /*06b0*/  BSSY.RECONVERGENT B1, `(.L_x_4) ;  /* 0x0000054000017945 */ /* 0x000fe20003800200 */
[----:B------:R-:W2:Y:S01]  /*06c0*/  LDCU.64 UR8, c[0x0][0x3c8] ;  /* 0x00007900ff0877ac */ /* 0x000ea20008000a00 */
[----:B0-----:R-:W-:-:S04]  /*06d0*/  ISETP.GE.AND P1, PT, R6, UR4, PT ;  /* 0x0000000406007c0c */ /* 0x001fc8000bf26270 */
[----:B--2---:R-:W-:-:S04]  /*06e0*/  ISETP.LT.AND P1, PT, R5, UR8, !P1 ;  /* 0x0000000805007c0c */ /* 0x004fc8000cf21270 */
[----:B------:R-:W-:-:S13]  /*06f0*/  ISETP.GE.OR P2, PT, R4, UR9, !P1 ;  /* 0x0000000904007c0c */ /* 0x000fda000cf46670 */
[----:B------:R-:W-:Y:S05]  /*0700*/  @P2 BRA `(.L_x_5) ;  /* 0x0000000400382947 */ /* 0x000fea0003800000 */
[----:B------:R-:W0:Y:S01]  /*0710*/  LDCU.64 UR4, c[0x0][0x398] ;  /* 0x00007300ff0477ac */ /* 0x000e220008000a00 */
[----:B-1----:R-:W1:Y:S08]  /*0720*/  LDC.64 R24, c[0x0][0x390] ;  /* 0x0000e400ff187b82 */ /* 0x002e700000000a00 */
[----:B------:R-:W2:Y:S01]  /*0730*/  LDC.64 R32, c[0x0][0x410] ;  /* 0x00010400ff207b82 */ /* 0x000ea20000000a00 */
[----:B0-----:R-:W-:-:S02]  /*0740*/  IMAD R7, R6, UR4, RZ ;  /* 0x0000000406077c24 */ /* 0x001fc4000f8e02ff */
[----:B------:R-:W-:-:S03]  /*0750*/  IMAD R0, R5, UR5, R4 ;  /* 0x0000000505007c24 */ /* 0x000fc6000f8e0204 */
[----:B------:R-:W-:-:S05]  /*0760*/  IADD3 R9, PT, PT, R7, UR4, RZ ;  /* 0x0000000407097c10 */ /* 0x000fca000fffe0ff */
[----:B------:R-:W-:-:S04]  /*0770*/  IMAD R23, R9, UR5, R0 ;  /* 0x0000000509177c24 */ /* 0x000fc8000f8e0200 */
[----:B-1----:R-:W-:Y:S01]  /*0780*/  IMAD.WIDE R22, R23, 0x8, R24 ;  /* 0x0000000817167825 */ /* 0x002fe200078e0218 */
[----:B--2---:R-:W2:Y:S03]  /*0790*/  LDG.E.64 R10, desc[UR6][R32.64+0x8] ;  /* 0x00000806200a7981 */ /* 0x004ea6000c1e1b00 */
[----:B------:R-:W-:Y:S01]  /*07a0*/  IMAD R17, R7, UR5, R0 ;  /* 0x0000000507117c24 */ /* 0x000fe2000f8e0200 */
[----:B------:R-:W3:Y:S01]  /*07b0*/  LDG.E.64 R12, desc[UR6][R32.64] ;  /* 0x00000006200c7981 */ /* 0x000ee2000c1e1b00 */
[----:B------:R-:W-:-:S03]  /*07c0*/  VIADD R9, R9, UR4 ;  /* 0x0000000409097c36 */ /* 0x000fc60008000000 */
[----:B------:R-:W2:Y:S01]  /*07d0*/  LDG.E.64 R22, desc[UR6][R22.64] ;  /* 0x0000000616167981 */ /* 0x000ea2000c1e1b00 */
[----:B------:R-:W-:-:S03]  /*07e0*/  IMAD.WIDE R16, R17, 0x8, R24 ;  /* 0x0000000811107825 */ /* 0x000fc600078e0218 */
[----:B------:R-:W4:Y:S01]  /*07f0*/  LDG.E.64 R26, desc[UR6][R32.64+0x18] ;  /* 0x00001806201a7981 */ /* 0x000f22000c1e1b00 */
[----:B------:R-:W-:-:S03]  /*0800*/  IMAD R15, R9, UR5, R0 ;  /* 0x00000005090f7c24 */ /* 0x000fc6000f8e0200 */
[----:B------:R-:W3:Y:S01]  /*0810*/  LDG.E.64 R16, desc[UR6][R16.64] ;  /* 0x0000000610107981 */ /* 0x000ee2000c1e1b00 */
[----:B------:R-:W-:Y:S01]  /*0820*/  VIADD R9, R9, UR4 ;  /* 0x0000000409097c36 */ /* 0x000fe20008000000 */
[----:B------:R-:W0:Y:S01]  /*0830*/  LDCU UR4, c[0x0][0x424] ;  /* 0x00008480ff0477ac */ /* 0x000e220008000800 */
[----:B------:R-:W-:-:S04]  /*0840*/  IMAD.WIDE R14, R15, 0x8, R24 ;  /* 0x000000080f0e7825 */ /* 0x000fc800078e0218 */
[----:B------:R-:W-:Y:S02]  /*0850*/  IMAD R31, R9, UR5, R0 ;  /* 0x00000005091f7c24 */ /* 0x000fe4000f8e0200 */
[----:B------:R-:W5:Y:S02]  /*0860*/  LDG.E.64 R8, desc[UR6][R32.64+0x10] ;  /* 0x0000100620087981 */ /* 0x000f64000c1e1b00 */
[----:B------:R-:W-:Y:S02]  /*0870*/  IMAD.WIDE R30, R31, 0x8, R24 ;  /* 0x000000081f1e7825 */ /* 0x000fe400078e0218 */
[----:B------:R-:W5:Y:S01]  /*0880*/  LDG.E.64 R14, desc[UR6][R14.64] ;  /* 0x000000060e0e7981 */ /* 0x000f62000c1e1b00 */
[----:B------:R-:W1:Y:S03]  /*0890*/  LDC.64 R24, c[0x0][0x420] ;  /* 0x00010800ff187b82 */ /* 0x000e660000000a00 */
[----:B------:R-:W4:Y:S01]  /*08a0*/  LDG.E.64 R30, desc[UR6][R30.64] ;  /* 0x000000061e1e7981 */ /* 0x000f22000c1e1b00 */
[----:B0-----:R-:W1:Y:S01]  /*08b0*/  MUFU.RCP64H R35, UR4 ;  /* 0x0000000400237d08 */ /* 0x001e620008001800 */
[----:B------:R-:W-:-:S06]  /*08c0*/  HFMA2 R34, -RZ, RZ, 0, 5.9604644775390625e-08 ;  /* 0x00000001ff227431 */ /* 0x000fcc00000001ff */
[----:B-1----:R-:W-:-:S08]  /*08d0*/  DFMA R36, R34, -R24, 1 ;  /* 0x3ff000002224742b */ /* 0x002fd00000000818 */
[----:B------:R-:W-:-:S08]  /*08e0*/  DFMA R36, R36, R36, R36 ;  /* 0x000000242424722b */ /* 0x000fd00000000024 */
[----:B------:R-:W-:Y:S01]  /*08f0*/  DFMA R36, R34, R36, R34 ;  /* 0x000000242224722b */ /* 0x000fe20000000022 */
[----:B------:R-:W-:Y:S01]  /*0900*/  BSSY.RECONVERGENT B2, `(.L_x_6) ;  /* 0x0000015000027945 */ /* 0x000fe20003800200 */
[----:B--2---:R-:W-:-:S08]  /*0910*/  DMUL R10, R22, R10 ;  /* 0x0000000a160a7228 */ /* 0x004fd00000000000 */
[----:B---3--:R-:W-:Y:S02]  /*0920*/  DFMA R10, R16, R12, R10 ;  /* 0x0000000c100a722b */ /* 0x008fe4000000000a */
[----:B------:R-:W-:-:S06]  /*0930*/  DFMA R12, R36, -R24, 1 ;  /* 0x3ff00000240c742b */ /* 0x000fcc0000000818 */
[----:B-----5:R-:W-:Y:S02]  /*0940*/  DFMA R8, R14, R8, R10 ;  /* 0x000000080e08722b */ /* 0x020fe4000000000a */
[----:B------:R-:W-:-:S06]  /*0950*/  DFMA R12, R36, R12, R36 ;  /* 0x0000000c240c722b */ /* 0x000fcc0000000024 */
[----:B----4-:R-:W-:-:S08]  /*0960*/  DFMA R14, R30, R26, R8 ;  /* 0x0000001a1e0e722b */ /* 0x010fd00000000008 */
[----:B------:R-:W-:-:S08]  /*0970*/  DMUL R8, R14, R12 ;  /* 0x0000000c0e087228 */ /* 0x000fd00000000000 */
[----:B------:R-:W-:-:S08]  /*0980*/  DFMA R24, R8, -R24, R14 ;  /* 0x800000180818722b */ /* 0x000fd0000000000e */
[----:B------:R-:W-:Y:S01]  /*0990*/  DFMA R8, R12, R24, R8 ;  /* 0x000000180c08722b */ /* 0x000fe20000000008 */
[----:B------:R-:W-:-:S09]  /*09a0*/  FSETP.GEU.AND P3, PT, |R15|, 6.5827683646048100446e-37, PT ;  /* 0x036000000f00780b */ /* 0x000fd20003f6e200 */
[----:B------:R-:W-:-:S05]  /*09b0*/  FFMA R0, RZ, UR4, R9 ;  /* 0x00000004ff007c23 */ /* 0x000fca0008000009 */
[----:B------:R-:W-:-:S13]  /*09c0*/  FSETP.GT.AND P2, PT, |R0|, 1.469367938527859385e-39, PT ;  /* 0x001000000000780b */ /* 0x000fda0003f44200 */
[----:B------:R-:W-:Y:S05]  /*09d0*/  @P2 BRA P3, `(.L_x_7) ;  /* 0x00000000001c2947 */ /* 0x000fea0001800000 */
[----:B------:R-:W0:Y:S01]  /*09e0*/  LDCU.64 UR4, c[0x0][0x420] ;  /* 0x00008400ff0477ac */ /* 0x000e220008000a00 */
[----:B------:R-:W-:Y:S01]  /*09f0*/  MOV R8, 0xa30 ;  /* 0x00000a3000087802 */ /* 0x000fe20000000f00 */
[----:B0-----:R-:W-:Y:S02]  /*0a00*/  IMAD.U32 R10, RZ, RZ, UR4 ;  /* 0x00000004ff0a7e24 */ /* 0x001fe4000f8e00ff */
[----:B------:R-:W-:-:S07]  /*0a10*/  IMAD.U32 R11, RZ, RZ, UR5 ;  /* 0x00000005ff0b7e24 */ /* 0x000fce000f8e00ff */
[----:B------:R-:W-:Y:S05]  /*0a20*/  CALL.REL.NOINC `($__internal_0_$__cuda_sm20_div_rn_f64_full) ;  /* 0x0000002400007944 */ /* 0x000fea0003c00000 */
[----:B------:R-:W-:Y:S01]  /*0a30*/  MOV R8, R34 ;  /* 0x0000002200087202 */ /* 0x000fe20000000f00 */
[----:B------:R-:W-:-:S07]  /*0a40*/  IMAD.MOV.U32 R9, RZ, RZ, R35 ;  /* 0x000000ffff097224 */ /* 0x000fce00078e0023 */
.L_x_7:
[----:B------:R-:W-:Y:S05]  /*0a50*/  BSYNC.RECONVERGENT B2 ;  /* 0x0000000000027941 */ /* 0x000fea0003800200 */
.L_x_6:
[----:B------:R-:W0:Y:S01]  /*0a60*/  LDC.64 R10, c[0x0][0x3b0] ;  /* 0x0000ec00ff0a7b82 */ /* 0x000e220000000a00 */
[----:B------:R-:W-:Y:S01]  /*0a70*/  IADD3 R7, PT, PT, R19, R21, R4 ;  /* 0x0000001513077210 */ /* 0x000fe20007ffe004 */
[----:B------:R-:W1:Y:S06]  /*0a80*/  LDCU.64 UR4, c[0x0][0x430] ;  /* 0x00008600ff0477ac */ /* 0x000e6c0008000a00 */
[----:B------:R-:W2:Y:S08]  /*0a90*/  LDC.64 R12, c[0x0][0x400] ;  /* 0x00010000ff0c7b82 */ /* 0x000eb00000000a00 */
[----:B------:R-:W3:Y:S01]  /*0aa0*/  LDC.64 R26, c[0x0][0x3b8] ;  /* 0x0000ee00ff1a7b82 */ /* 0x000ee20000000a00 */
[----:B0-----:R-:W-:-:S07]  /*0ab0*/  IMAD.WIDE R24, R7, 0x8, R10 ;  /* 0x0000000807187825 */ /* 0x001fce00078e020a */
[----:B------:R-:W0:Y:S01]  /*0ac0*/  LDC.64 R30, c[0x0][0x3c0] ;  /* 0x0000f000ff1e7b82 */ /* 0x000e220000000a00 */
[C---:B--2---:R-:W-:Y:S02]  /*0ad0*/  IMAD.WIDE R10, R7.reuse, 0x8, R12 ;  /* 0x00000008070a7825 */ /* 0x044fe400078e020c */
[----:B------:R-:W2:Y:S04]  /*0ae0*/  LDG.E.64 R12, desc[UR6][R24.64] ;  /* 0x00000006180c7981 */ /* 0x000ea8000c1e1b00 */
[----:B------:R-:W2:Y:S01]  /*0af0*/  LDG.E.64 R14, desc[UR6][R10.64] ;  /* 0x000000060a0e7981 */ /* 0x000ea2000c1e1b00 */
[----:B-1----:R-:W-:Y:S01]  /*0b00*/  DMUL R8, R8, UR4 ;  /* 0x0000000408087c28 */ /* 0x002fe20008000000 */
[----:B---3--:R-:W-:-:S07]  /*0b10*/  IMAD.WIDE R26, R7, 0x8, R26 ;  /* 0x00000008071a7825 */ /* 0x008fce00078e021a */
[----:B--2---:R-:W-:-:S07]  /*0b20*/  DFMA R12, R8, R14, R12 ;  /* 0x0000000e080c722b */ /* 0x004fce000000000c */
[----:B------:R1:W-:Y:S04]  /*0b30*/  STG.E.64 desc[UR6][R24.64], R12 ;  /* 0x0000000c18007986 */ /* 0x0003e8000c101b06 */
[----:B------:R-:W2:Y:S04]  /*0b40*/  LDG.E.64 R16, desc[UR6][R10.64] ;  /* 0x000000060a107981 */ /* 0x000ea8000c1e1b00 */
[----:B------:R-:W2:Y:S04]  /*0b50*/  LDG.E.64 R22, desc[UR6][R28.64] ;  /* 0x000000061c167981 */ /* 0x000ea8000c1e1b00 */
[----:B------:R-:W3:Y:S01]  /*0b60*/  LDG.E.64 R14, desc[UR6][R26.64] ;  /* 0x000000061a0e7981 */ /* 0x000ee2000c1e1b00 */
[----:B0-----:R-:W-:Y:S01]  /*0b70*/  IMAD.WIDE R30, R7, 0x8, R30 ;  /* 0x00000008071e7825 */ /* 0x001fe200078e021e */
[----:B--2---:R-:W-:-:S08]  /*0b80*/  DFMA R16, R22, 2, R16 ;  /* 0x400000001610782b */ /* 0x004fd00000000010 */
[----:B---3--:R-:W-:-:S07]  /*0b90*/  DFMA R14, R8, R16, R14 ;  /* 0x00000010080e722b */ /* 0x008fce000000000e */
[----:B------:R0:W-:Y:S04]  /*0ba0*/  STG.E.64 desc[UR6][R26.64], R14 ;  /* 0x0000000e1a007986 */ /* 0x0001e8000c101b06 */
[----:B------:R-:W2:Y:S04]  /*0bb0*/  LDG.E.64 R16, desc[UR6][R10.64] ;  /* 0x000000060a107981 */ /* 0x000ea8000c1e1b00 */
[----:B-1----:R-:W2:Y:S02]  /*0bc0*/  LDG.E.64 R12, desc[UR6][R30.64] ;  /* 0x000000061e0c7981 */ /* 0x002ea4000c1e1b00 */
[----:B--2---:R-:W-:-:S07]  /*0bd0*/  DFMA R12, R8, R16, R12 ;  /* 0x00000010080c722b */ /* 0x004fce000000000c */
[----:B------:R0:W-:Y:S04]  /*0be0*/  STG.E.64 desc[UR6][R30.64], R12 ;  /* 0x0000000c1e007986 */ /* 0x0001e8000c101b06 */
.L_x_5:
[----:B------:R-:W-:Y:S05]  /*0bf0*/  BSYNC.RECONVERGENT B1 ;  /* 0x0000000000017941 */ /* 0x000fea0003800200 */
.L_x_4:
[----:B------:R-:W2:Y:S01]  /*0c00*/  LDCU UR4, c[0x0][0x3cc] ;  /* 0x00007980ff0477ac */ /* 0x000ea20008000800 */
[----:B------:R-:W-:Y:S01]  /*0c10*/  ISETP.LT.U32.OR P1, PT, R4, 0x2, !P1 ;  /* 0x000000020400780c */ /* 0x000fe20004f21470 */
[----:B------:R-:W-:Y:S01]  /*0c20*/  BSSY.RECONVERGENT B1, `(.L_x_8) ;  /* 0x000004a000017945 */ /* 0x000fe20003800200 */
[----:B--2---:R-:W-:-:S06]  /*0c30*/  UIADD3 UR4, UPT, UPT, UR4, -0x2, URZ ;  /* 0xfffffffe04047890 */ /* 0x004fcc000fffe0ff */
[----:B------:R-:W-:-:S13]  /*0c40*/  ISETP.GE.OR P1, PT, R4, UR4, P1 ;  /* 0x0000000404007c0c */ /* 0x000fda0008f26670 */
[----:B------:R-:W-:Y:S05]  /*0c50*/  @P1 BRA `(.L_x_9) ;  /* 0x0000000400181947 */ /* 0x000fea0003800000 */
[----:B------:R-:W2:Y:S01]  /*0c60*/  LDCU.64 UR4, c[0x0][0x3a8] ;  /* 0x00007500ff0477ac */ /* 0x000ea20008000a00 */
[----:B01----:R-:W0:Y:S01]  /*0c70*/  LDC.64 R26, c[0x0][0x3a0] ;  /* 0x0000e800ff1a7b82 */ /* 0x003e220000000a00 */
[----:B------:R-:W-:-:S07]  /*0c80*/  VIADD R0, R6, 0x2 ;  /* 0x0000000206007836 */ /* 0x000fce0000000000 */
[----:B------:R-:W1:Y:S08]  /*0c90*/  LDC.64 R38, c[0x0][0x410] ;  /* 0x00010400ff267b82 */ /* 0x000e700000000a00 */
[----:B------:R-:W3:Y:S01]  /*0ca0*/  LDC.64 R8, c[0x0][0x428] ;  /* 0x00010a00ff087b82 */ /* 0x000ee20000000a00 */
[----:B--2---:R-:W-:Y:S01]  /*0cb0*/  IMAD R0, R0, UR4, RZ ;  /* 0x0000000400007c24 */ /* 0x004fe2000f8e02ff */
[----:B------:R-:W2:Y:S01]  /*0cc0*/  LDCU UR4, c[0x0][0x42c] ;  /* 0x00008580ff0477ac */ /* 0x000ea20008000800 */
[----:B------:R-:W-:-:S04]  /*0cd0*/  IMAD R7, R5, UR5, R4 ;  /* 0x0000000505077c24 */ /* 0x000fc8000f8e0204 */
[----:B------:R-:W-:-:S04]  /*0ce0*/  IMAD R7, R0, UR5, R7 ;  /* 0x0000000500077c24 */ /* 0x000fc8000f8e0207 */
[----:B0-----:R-:W-:Y:S01]  /*0cf0*/  IMAD.WIDE R26, R7, 0x8, R26 ;  /* 0x00000008071a7825 */ /* 0x001fe200078e021a */
[----:B-1----:R-:W4:Y:S04]  /*0d00*/  LDG.E.64 R32, desc[UR6][R38.64+0x8] ;  /* 0x0000080626207981 */ /* 0x002f28000c1e1b00 */
[----:B------:R-:W4:Y:S04]  /*0d10*/  LDG.E.64 R30, desc[UR6][R26.64+-0x8] ;  /* 0xfffff8061a1e7981 */ /* 0x000f28000c1e1b00 */
[----:B------:R-:W5:Y:S04]  /*0d20*/  LDG.E.64 R22, desc[UR6][R38.64] ;  /* 0x0000000626167981 */ /* 0x000f68000c1e1b00 */
[----:B------:R-:W5:Y:S04]  /*0d30*/  LDG.E.64 R24, desc[UR6][R26.64+-0x10] ;  /* 0xfffff0061a187981 */ /* 0x000f68000c1e1b00 */
[----:B------:R-:W5:Y:S04]  /*0d40*/  LDG.E.64 R12, desc[UR6][R38.64+0x10] ;  /* 0x00001006260c7981 */ /* 0x000f68000c1e1b00 */
[----:B------:R-:W5:Y:S04]  /*0d50*/  LDG.E.64 R16, desc[UR6][R26.64] ;  /* 0x000000061a107981 */ /* 0x000f68000c1e1b00 */
[----:B------:R-:W5:Y:S04]  /*0d60*/  LDG.E.64 R10, desc[UR6][R38.64+0x18] ;  /* 0x00001806260a7981 */ /* 0x000f68000c1e1b00 */
[----:B------:R-:W5:Y:S01]  /*0d70*/  LDG.E.64 R14, desc[UR6][R26.64+0x8] ;  /* 0x000008061a0e7981 */ /* 0x000f62000c1e1b00 */
[----:B--2---:R-:W3:Y:S01]  /*0d80*/  MUFU.RCP64H R35, UR4 ;  /* 0x0000000400237d08 */ /* 0x004ee20008001800 */
[----:B------:R-:W-:Y:S01]  /*0d90*/  HFMA2 R34, -RZ, RZ, 0, 5.9604644775390625e-08 ;  /* 0x00000001ff227431 */ /* 0x000fe200000001ff */
[----:B------:R-:W-:Y:S05]  /*0da0*/  BSSY.RECONVERGENT B2, `(.L_x_10) ;  /* 0x0000018000027945 */ /* 0x000fea0003800200 */
[----:B---3--:R-:W-:-:S08]  /*0db0*/  DFMA R36, R34, -R8, 1 ;  /* 0x3ff000002224742b */ /* 0x008fd00000000808 */
[----:B------:R-:W-:-:S08]  /*0dc0*/  DFMA R36, R36, R36, R36 ;  /* 0x000000242424722b */ /* 0x000fd00000000024 */
[----:B------:R-:W-:Y:S02]  /*0dd0*/  DFMA R36, R34, R36, R34 ;  /* 0x000000242224722b */ /* 0x000fe40000000022 */
[----:B----4-:R-:W-:-:S08]  /*0de0*/  DMUL R30, R30, R32 ;  /* 0x000000201e1e7228 */ /* 0x010fd00000000000 */
[----:B-----5:R-:W-:Y:S02]  /*0df0*/  DFMA R22, R24, R22, R30 ;  /* 0x000000161816722b */ /* 0x020fe4000000001e */
[----:B------:R-:W-:-:S06]  /*0e00*/  DFMA R24, R36, -R8, 1 ;  /* 0x3ff000002418742b */ /* 0x000fcc0000000808 */
[----:B------:R-:W-:Y:S02]  /*0e10*/  DFMA R12, R16, R12, R22 ;  /* 0x0000000c100c722b */ /* 0x000fe40000000016 */
[----:B------:R-:W-:-:S06]  /*0e20*/  DFMA R24, R36, R24, R36 ;  /* 0x000000182418722b */ /* 0x000fcc0000000024 */
[----:B------:R-:W-:-:S08]  /*0e30*/  DFMA R14, R14, R10, R12 ;  /* 0x0000000a0e0e722b */ /* 0x000fd0000000000c */
        /* <DEDUP_REMOVED lines=14> */
.L_x_11:
[----:B------:R-:W-:Y:S05]  /*0f20*/  BSYNC.RECONVERGENT B2 ;  /* 0x0000000000027941 */ /* 0x000fea0003800200 */
.L_x_10:
[----:B------:R-:W0:Y:S01]  /*0f30*/  LDC.64 R10, c[0x0][0x3b0] ;  /* 0x0000ec00ff0a7b82 */ /* 0x000e220000000a00 */
[----:B------:R-:W-:Y:S01]  /*0f40*/  IADD3 R7, PT, PT, R19, R21, R4 ;  /* 0x0000001513077210 */ /* 0x000fe20007ffe004 */
[----:B------:R-:W1:Y:S06]  /*0f50*/  LDCU.64 UR4, c[0x0][0x430] ;  /* 0x00008600ff0477ac */ /* 0x000e6c0008000a00 */
[----:B------:R-:W2:Y:S08]  /*0f60*/  LDC.64 R12, c[0x0][0x400] ;  /* 0x00010000ff0c7b82 */ /* 0x000eb00000000a00 */
[----:B------:R-:W3:Y:S01]  /*0f70*/  LDC.64 R14, c[0x0][0x3b8] ;  /* 0x0000ee00ff0e7b82 */ /* 0x000ee20000000a00 */
[----:B0-----:R-:W-:-:S07]  /*0f80*/  IMAD.WIDE R24, R7, 0x8, R10 ;  /* 0x0000000807187825 */ /* 0x001fce00078e020a */
[----:B------:R-:W0:Y:S01]  /*0f90*/  LDC.64 R32, c[0x0][0x3c0] ;  /* 0x0000f000ff207b82 */ /* 0x000e220000000a00 */
[----:B------:R-:W4:Y:S01]  /*0fa0*/  LDG.E.64 R10, desc[UR6][R24.64] ;  /* 0x00000006180a7981 */ /* 0x000f22000c1e1b00 */
[----:B--2---:R-:W-:-:S05]  /*0fb0*/  IMAD.WIDE R26, R7, 0x8, R12 ;  /* 0x00000008071a7825 */ /* 0x004fca00078e020c */
[----:B------:R-:W4:Y:S01]  /*0fc0*/  LDG.E.64 R12, desc[UR6][R26.64] ;  /* 0x000000061a0c7981 */ /* 0x000f22000c1e1b00 */
[----:B-1----:R-:W-:Y:S01]  /*0fd0*/  DMUL R8, R8, UR4 ;  /* 0x0000000408087c28 */ /* 0x002fe20008000000 */
[----:B---3--:R-:W-:-:S07]  /*0fe0*/  IMAD.WIDE R30, R7, 0x8, R14 ;  /* 0x00000008071e7825 */ /* 0x008fce00078e020e */
[----:B----4-:R-:W-:-:S07]  /*0ff0*/  DFMA R10, R8, R12, R10 ;  /* 0x0000000c080a722b */ /* 0x010fce000000000a */
[----:B------:R2:W-:Y:S04]  /*1000*/  STG.E.64 desc[UR6][R24.64], R10 ;  /* 0x0000000a18007986 */ /* 0x0005e8000c101b06 */
[----:B------:R-:W3:Y:S04]  /*1010*/  LDG.E.64 R14, desc[UR6][R26.64] ;  /* 0x000000061a0e7981 */ /* 0x000ee8000c1e1b00 */
[----:B------:R-:W3:Y:S01]  /*1020*/  LDG.E.64 R12, desc[UR6][R30.64] ;  /* 0x000000061e0c7981 */ /* 0x000ee2000c1e1b00 */
[----:B0-----:R-:W-:Y:S01]  /*1030*/  IMAD.WIDE R32, R7, 0x8, R32 ;  /* 0x0000000807207825 */ /* 0x001fe200078e0220 */
[----:B---3--:R-:W-:-:S07]  /*1040*/  DFMA R12, R8, R14, R12 ;  /* 0x0000000e080c722b */ /* 0x008fce000000000c */
[----:B------:R2:W-:Y:S04]  /*1050*/  STG.E.64 desc[UR6][R30.64], R12 ;  /* 0x0000000c1e007986 */ /* 0x0005e8000c101b06 */
[----:B------:R-:W3:Y:S04]  /*1060*/  LDG.E.64 R16, desc[UR6][R26.64] ;  /* 0x000000061a107981 */ /* 0x000ee8000c1e1b00 */
[----:B------:R-:W3:Y:S04]  /*1070*/  LDG.E.64 R22, desc[UR6][R28.64] ;  /* 0x000000061c167981 */ /* 0x000ee8000c1e1b00 */
[----:B------:R-:W4:Y:S01]  /*1080*/  LDG.E.64 R14, desc[UR6][R32.64] ;  /* 0x00000006200e7981 */ /* 0x000f22000c1e1b00 */
[----:B---3--:R-:W-:-:S08]  /*1090*/  DFMA R16, R22, 2, R16 ;  /* 0x400000001610782b */ /* 0x008fd00000000010 */
[----:B----4-:R-:W-:-:S07]  /*10a0*/  DFMA R14, R8, R16, R14 ;  /* 0x00000010080e722b */ /* 0x010fce000000000e */
[----:B------:R2:W-:Y:S04]  /*10b0*/  STG.E.64 desc[UR6][R32.64], R14 ;  /* 0x0000000e20007986 */ /* 0x0005e8000c101b06 */
.L_x_9:
[----:B------:R-:W-:Y:S05]  /*10c0*/  BSYNC.RECONVERGENT B1 ;  /* 0x0000000000017941 */ /* 0x000fea0003800200 */
.L_x_8:
[----:B------:R-:W3:Y:S01]  /*10d0*/  LDCU.64 UR8, c[0x0][0x3d8] ;  /* 0x00007b00ff0877ac */ /* 0x000ee20008000a00 */
[----:B01----:R-:W0:Y:S01]  /*10e0*/  LDC.64 R26, c[0x0][0x408] ;  /* 0x00010200ff1a7b82 */ /* 0x003e220000000a00 */
[----:B--2---:R-:W-:Y:S01]  /*10f0*/  IADD3 R11, PT, PT, R19, R21, R4 ;  /* 0x00000015130b7210 */ /* 0x004fe20007ffe004 */
[----:B------:R-:W-:Y:S01]  /*1100*/  BSSY.RECONVERGENT B1, `(.L_x_12) ;  /* 0x000004d000017945 */ /* 0x000fe20003800200 */
[----:B------:R-:W1:Y:S05]  /*1110*/  LDCU UR5, c[0x0][0x43c] ;  /* 0x00008780ff0577ac */ /* 0x000e6a0008000800 */
[----:B------:R-:W2:Y:S08]  /*1120*/  LDC R7, c[0x0][0x3cc] ;  /* 0x0000f300ff077b82 */ /* 0x000eb00000000800 */
[----:B------:R-:W4:Y:S01]  /*1130*/  LDC.64 R22, c[0x0][0x3d0] ;  /* 0x0000f400ff167b82 */ /* 0x000f220000000a00 */
[----:B---3--:R-:W-:-:S02]  /*1140*/  UIADD3 UR4, UPT, UPT, UR8, -0x1, URZ ;  /* 0xffffffff08047890 */ /* 0x008fc4000fffe0ff */
[C---:B------:R-:W-:Y:S01]  /*1150*/  IMAD R9, R6.reuse, UR8, R5 ;  /* 0x0000000806097c24 */ /* 0x040fe2000f8e0205 */
[----:B-1----:R-:W-:-:S03]  /*1160*/  ISETP.GE.AND P1, PT, R6, UR5, PT ;  /* 0x0000000506007c0c */ /* 0x002fc6000bf26270 */
[----:B------:R-:W-:Y:S02]  /*1170*/  IMAD R9, R9, UR9, R4 ;  /* 0x0000000909097c24 */ /* 0x000fe4000f8e0204 */
[----:B0-----:R-:W-:Y:S01]  /*1180*/  IMAD.WIDE R26, R11, 0x8, R26 ;  /* 0x000000080b1a7825 */ /* 0x001fe200078e021a */
[----:B------:R-:W-:-:S04]  /*1190*/  ISETP.GE.OR P1, PT, R5, UR4, P1 ;  /* 0x0000000405007c0c */ /* 0x000fc80008f26670 */
[----:B------:R-:W-:Y:S01]  /*11a0*/  ISETP.LT.OR P1, PT, R5, 0x1, P1 ;  /* 0x000000010500780c */ /* 0x000fe20000f21670 */
[----:B--2---:R-:W-:-:S03]  /*11b0*/  IMAD.WIDE R24, R7, 0x8, R26 ;  /* 0x0000000807187825 */ /* 0x004fc600078e021a */
[----:B------:R-:W-:Y:S01]  /*11c0*/  ISETP.GE.OR P1, PT, R4, UR9, P1 ;  /* 0x0000000904007c0c */ /* 0x000fe20008f26670 */
[----:B----4-:R-:W-:-:S12]  /*11d0*/  IMAD.WIDE R22, R9, 0x8, R22 ;  /* 0x0000000809167825 */ /* 0x010fd800078e0216 */
[----:B------:R-:W-:Y:S05]  /*11e0*/  @P1 BRA `(.L_x_13) ;  /* 0x0000000000f81947 */ /* 0x000fea0003800000 */
[----:B------:R-:W0:Y:S01]  /*11f0*/  LDC.64 R12, c[0x0][0x398] ;  /* 0x0000e600ff0c7b82 */ /* 0x000e220000000a00 */
[----:B------:R-:W-:Y:S01]  /*1200*/  VIADD R0, R5, 0xffffffff ;  /* 0xffffffff05007836 */ /* 0x000fe20000000000 */
[----:B------:R-:W1:Y:S06]  /*1210*/  LDCU UR4, c[0x0][0x41c] ;  /* 0x00008380ff0477ac */ /* 0x000e6c0008000800 */
[----:B------:R-:W2:Y:S08]  /*1220*/  LDC.64 R34, c[0x0][0x390] ;  /* 0x0000e400ff227b82 */ /* 0x000eb00000000a00 */
[----:B------:R-:W3:Y:S01]  /*1230*/  LDC.64 R36, c[0x0][0x410] ;  /* 0x00010400ff247b82 */ /* 0x000ee20000000a00 */
[----:B0-----:R-:W-:-:S02]  /*1240*/  IMAD R12, R6, R12, R12 ;  /* 0x0000000c060c7224 */ /* 0x001fc400078e020c */
[----:B------:R-:W-:-:S04]  /*1250*/  IMAD R0, R0, R13, R4 ;  /* 0x0000000d00007224 */ /* 0x000fc800078e0204 */
[----:B------:R-:W-:-:S04]  /*1260*/  IMAD R9, R12, R13, R0 ;  /* 0x0000000d0c097224 */ /* 0x000fc800078e0200 */
[----:B--2---:R-:W-:-:S04]  /*1270*/  IMAD.WIDE R34, R9, 0x8, R34 ;  /* 0x0000000809227825 */ /* 0x004fc800078e0222 */
[C---:B------:R-:W-:Y:S01]  /*1280*/  IMAD.WIDE R38, R13.reuse, 0x8, R34 ;  /* 0x000000080d267825 */ /* 0x040fe200078e0222 */
[----:B---3--:R-:W2:Y:S04]  /*1290*/  LDG.E.64 R16, desc[UR6][R36.64+0x8] ;  /* 0x0000080624107981 */ /* 0x008ea8000c1e1b00 */
[----:B------:R0:W2:Y:S04]  /*12a0*/  LDG.E.64 R30, desc[UR6][R38.64] ;  /* 0x00000006261e7981 */ /* 0x0000a8000c1e1b00 */
[----:B------:R-:W3:Y:S04]  /*12b0*/  LDG.E.64 R32, desc[UR6][R36.64] ;  /* 0x0000000624207981 */ /* 0x000ee8000c1e1b00 */
[----:B------:R-:W3:Y:S01]  /*12c0*/  LDG.E.64 R34, desc[UR6][R34.64] ;  /* 0x0000000622227981 */ /* 0x000ee2000c1e1b00 */
[----:B------:R-:W-:-:S02]  /*12d0*/  IMAD.WIDE R42, R13, 0x8, R38 ;  /* 0x000000080d2a7825 */ /* 0x000fc400078e0226 */
[----:B0-----:R-:W0:Y:S01]  /*12e0*/  LDC.64 R38, c[0x0][0x418] ;  /* 0x00010600ff267b82 */ /* 0x001e220000000a00 */
[----:B------:R-:W4:Y:S04]  /*12f0*/  LDG.E.64 R8, desc[UR6][R36.64+0x10] ;  /* 0x0000100624087981 */ /* 0x000f28000c1e1b00 */
[----:B------:R-:W4:Y:S01]  /*1300*/  LDG.E.64 R10, desc[UR6][R42.64] ;  /* 0x000000062a0a7981 */ /* 0x000f22000c1e1b00 */
[----:B------:R-:W-:-:S03]  /*1310*/  IMAD.WIDE R14, R13, 0x8, R42 ;  /* 0x000000080d0e7825 */ /* 0x000fc600078e022a */
[----:B------:R-:W5:Y:S04]  /*1320*/  LDG.E.64 R12, desc[UR6][R36.64+0x18] ;  /* 0x00001806240c7981 */ /* 0x000f68000c1e1b00 */
[----:B------:R-:W5:Y:S01]  /*1330*/  LDG.E.64 R14, desc[UR6][R14.64] ;  /* 0x000000060e0e7981 */ /* 0x000f62000c1e1b00 */
[----:B--2---:R-:W-:-:S03]  /*1340*/  DMUL R40, R30, R16 ;  /* 0x000000101e287228 */ /* 0x004fc60000000000 */
[----:B------:R-:W2:Y:S04]  /*1350*/  LDG.E.64 R16, desc[UR6][R26.64] ;  /* 0x000000061a107981 */ /* 0x000ea8000c1e1b00 */
[----:B------:R-:W2:Y:S01]  /*1360*/  LDG.E.64 R30, desc[UR6][R28.64] ;  /* 0x000000061c1e7981 */ /* 0x000ea2000c1e1b00 */
[----:B---3--:R-:W-:-:S03]  /*1370*/  DFMA R40, R34, R32, R40 ;  /* 0x000000202228722b */ /* 0x008fc60000000028 */
[----:B------:R-:W3:Y:S01]  /*1380*/  LDG.E.64 R32, desc[UR6][R24.64] ;  /* 0x0000000618207981 */ /* 0x000ee2000c1e1b00 */
[----:B------:R-:W-:-:S06]  /*1390*/  IMAD.WIDE R34, R7, 0x8, R28 ;  /* 0x0000000807227825 */ /* 0x000fcc00078e021c */
[----:B------:R-:W3:Y:S01]  /*13a0*/  LDG.E.64 R34, desc[UR6][R34.64] ;  /* 0x0000000622227981 */ /* 0x000ee2000c1e1b00 */
[----:B----4-:R-:W-:Y:S01]  /*13b0*/  DFMA R8, R10, R8, R40 ;  /* 0x000000080a08722b */ /* 0x010fe20000000028 */
[----:B------:R-:W-:Y:S01]  /*13c0*/  BSSY.RECONVERGENT B2, `(.L_x_14) ;  /* 0x000001b000027945 */ /* 0x000fe20003800200 */
[----:B-1----:R-:W0:Y:S01]  /*13d0*/  MUFU.RCP64H R11, UR4 ;  /* 0x00000004000b7d08 */ /* 0x002e220008001800 */
[----:B------:R-:W-:-:S05]  /*13e0*/  MOV R10, 0x1 ;  /* 0x00000001000a7802 */ /* 0x000fca0000000f00 */
[----:B-----5:R-:W-:-:S10]  /*13f0*/  DFMA R14, R14, R12, R8 ;  /* 0x0000000c0e0e722b */ /* 0x020fd40000000008 */
[----:B------:R-:W-:Y:S01]  /*1400*/  FSETP.GEU.AND P2, PT, |R15|, 6.5827683646048100446e-37, PT ;  /* 0x036000000f00780b */ /* 0x000fe20003f4e200 */
[----:B0-----:R-:W-:-:S08]  /*1410*/  DFMA R36, R10, -R38, 1 ;  /* 0x3ff000000a24742b */ /* 0x001fd00000000826 */
[----:B------:R-:W-:-:S08]  /*1420*/  DFMA R36, R36, R36, R36 ;  /* 0x000000242424722b */ /* 0x000fd00000000024 */
[----:B------:R-:W-:-:S08]  /*1430*/  DFMA R36, R10, R36, R10 ;  /* 0x000000240a24722b */ /* 0x000fd0000000000a */
[----:B------:R-:W-:-:S08]  /*1440*/  DFMA R10, R36, -R38, 1 ;  /* 0x3ff00000240a742b */ /* 0x000fd00000000826 */
[----:B------:R-:W-:-:S08]  /*1450*/  DFMA R10, R36, R10, R36 ;  /* 0x0000000a240a722b */ /* 0x000fd00000000024 */
[----:B------:R-:W-:-:S08]  /*1460*/  DMUL R8, R10, R14 ;  /* 0x0000000e0a087228 */ /* 0x000fd00000000000 */
[----:B------:R-:W-:-:S08]  /*1470*/  DFMA R38, R8, -R38, R14 ;  /* 0x800000260826722b */ /* 0x000fd0000000000e */
[----:B------:R-:W-:-:S10]  /*1480*/  DFMA R8, R10, R38, R8 ;  /* 0x000000260a08722b */ /* 0x000fd40000000008 */
[----:B------:R-:W-:-:S05]  /*1490*/  FFMA R0, RZ, UR4, R9 ;  /* 0x00000004ff007c23 */ /* 0x000fca0008000009 */
[----:B------:R-:W-:Y:S01]  /*14a0*/  FSETP.GT.AND P1, PT, |R0|, 1.469367938527859385e-39, PT ;  /* 0x001000000000780b */ /* 0x000fe20003f24200 */
[----:B--2---:R-:W-:-:S08]  /*14b0*/  DADD R16, R16, R30 ;  /* 0x0000000010107229 */ /* 0x004fd0000000001e */
[----:B---3--:R-:W-:-:S08]  /*14c0*/  DADD R16, R16, R32 ;  /* 0x0000000010107229 */ /* 0x008fd00000000020 */
[----:B------:R-:W-:-:S08]  /*14d0*/  DADD R16, R16, R34 ;  /* 0x0000000010107229 */ /* 0x000fd00000000022 */
[----:B------:R-:W-:Y:S01]  /*14e0*/  DMUL R16, R16, 0.25 ;  /* 0x3fd0000010107828 */ /* 0x000fe20000000000 */
[----:B------:R-:W-:Y:S10]  /*14f0*/  @P1 BRA P2, `(.L_x_15) ;  /* 0x00000000001c1947 */ /* 0x000ff40001000000 */
[----:B------:R-:W0:Y:S01]  /*1500*/  LDCU.64 UR4, c[0x0][0x418] ;  /* 0x00008300ff0477ac */ /* 0x000e220008000a00 */
[----:B------:R-:W-:Y:S01]  /*1510*/  MOV R8, 0x1550 ;  /* 0x0000155000087802 */ /* 0x000fe20000000f00 */
[----:B0-----:R-:W-:Y:S02]  /*1520*/  IMAD.U32 R10, RZ, RZ, UR4 ;  /* 0x00000004ff0a7e24 */ /* 0x001fe4000f8e00ff */
[----:B------:R-:W-:-:S07]  /*1530*/  IMAD.U32 R11, RZ, RZ, UR5 ;  /* 0x00000005ff0b7e24 */ /* 0x000fce000f8e00ff */
[----:B------:R-:W-:Y:S05]  /*1540*/  CALL.REL.NOINC `($__internal_0_$__cuda_sm20_div_rn_f64_full) ;  /* 0x0000001800387944 */ /* 0x000fea0003c00000 */
[----:B------:R-:W-:Y:S01]  /*1550*/  MOV R8, R34 ;  /* 0x0000002200087202 */ /* 0x000fe20000000f00 */
[----:B------:R-:W-:-:S07]  /*1560*/  IMAD.MOV.U32 R9, RZ, RZ, R35 ;  /* 0x000000ffff097224 */ /* 0x000fce00078e0023 */
.L_x_15:
[----:B------:R-:W-:Y:S05]  /*1570*/  BSYNC.RECONVERGENT B2 ;  /* 0x0000000000027941 */ /* 0x000fea0003800200 */
.L_x_14:
[----:B------:R-:W2:Y:S01]  /*1580*/  LDG.E.64 R10, desc[UR6][R22.64] ;  /* 0x00000006160a7981 */ /* 0x000ea2000c1e1b00 */
[----:B------:R-:W0:Y:S02]  /*1590*/  LDCU.64 UR4, c[0x0][0x430] ;  /* 0x00008600ff0477ac */ /* 0x000e240008000a00 */
[----:B0-----:R-:W-:-:S08]  /*15a0*/  DMUL R8, R8, UR4 ;  /* 0x0000000408087c28 */ /* 0x001fd00008000000 */
[----:B--2---:R-:W-:-:S07]  /*15b0*/  DFMA R8, R16, R8, R10 ;  /* 0x000000081008722b */ /* 0x004fce000000000a */
[----:B------:R0:W-:Y:S04]  /*15c0*/  STG.E.64 desc[UR6][R22.64], R8 ;  /* 0x0000000816007986 */ /* 0x0001e8000c101b06 */
.L_x_13:
[----:B------:R-:W-:Y:S05]  /*15d0*/  BSYNC.RECONVERGENT B1 ;  /* 0x0000000000017941 */ /* 0x000fea0003800200 */
.L_x_12:
[----:B------:R-:W1:Y:S01]  /*15e0*/  LDCU.64 UR4, c[0x0][0x3d8] ;  /* 0x00007b00ff0477ac */ /* 0x000e620008000a00 */
[----:B------:R-:W-:Y:S01]  /*15f0*/  BSSY.RECONVERGENT B1, `(.L_x_16) ;  /* 0x0000048000017945 */ /* 0x000fe20003800200 */
[----:B-1----:R-:W-:-:S04]  /*1600*/  ISETP.GE.OR P0, PT, R5, UR4, P0 ;  /* 0x0000000405007c0c */ /* 0x002fc80008706670 */
[----:B------:R-:W-:-:S13]  /*1610*/  ISETP.GE.OR P0, PT, R4, UR5, P0 ;  /* 0x0000000504007c0c */ /* 0x000fda0008706670 */
[----:B------:R-:W-:Y:S05]  /*1620*/  @P0 BRA `(.L_x_17) ;  /* 0x0000000400100947 */ /* 0x000fea0003800000 */
[----:B------:R-:W1:Y:S01]  /*1630*/  LDCU.64 UR4, c[0x0][0x388] ;  /* 0x00007100ff0477ac */ /* 0x000e620008000a00 */
[----:B0-----:R-:W0:Y:S08]  /*1640*/  LDC.64 R8, c[0x0][0x380] ;  /* 0x0000e000ff087b82 */ /* 0x001e300000000a00 */
[----:B------:R-:W2:Y:S01]  /*1650*/  LDC.64 R36, c[0x0][0x410] ;  /* 0x00010400ff247b82 */ /* 0x000ea20000000a00 */
[----:B-1----:R-:W-:-:S02]  /*1660*/  IMAD R7, R6, UR4, RZ ;  /* 0x0000000406077c24 */ /* 0x002fc4000f8e02ff */
[----:B------:R-:W-:Y:S02]  /*1670*/  IMAD R0, R5, UR5, R4 ;  /* 0x0000000505007c24 */ /* 0x000fe4000f8e0204 */
[----:B------:R-:W-:-:S04]  /*1680*/  VIADD R11, R7, UR4 ;  /* 0x00000004070b7c36 */ /* 0x000fc80008000000 */
[----:B------:R-:W-:-:S04]  /*1690*/  IMAD R31, R11, UR5, R0 ;  /* 0x000000050b1f7c24 */ /* 0x000fc8000f8e0200 */
[----:B0-----:R-:W-:Y:S01]  /*16a0*/  IMAD.WIDE R30, R31, 0x8, R8 ;  /* 0x000000081f1e7825 */ /* 0x001fe200078e0208 */
[----:B--2---:R-:W2:Y:S03]  /*16b0*/  LDG.E.64 R16, desc[UR6][R36.64+0x8] ;  /* 0x0000080624107981 */ /* 0x004ea6000c1e1b00 */
[----:B------:R-:W-:Y:S01]  /*16c0*/  IMAD R35, R7, UR5, R0 ;  /* 0x0000000507237c24 */ /* 0x000fe2000f8e0200 */
[----:B------:R-:W3:Y:S03]  /*16d0*/  LDG.E.64 R32, desc[UR6][R36.64] ;  /* 0x0000000624207981 */ /* 0x000ee6000c1e1b00 */
[----:B------:R-:W-:Y:S01]  /*16e0*/  IMAD.WIDE R34, R35, 0x8, R8 ;  /* 0x0000000823227825 */ /* 0x000fe200078e0208 */
[----:B------:R-:W-:Y:S01]  /*16f0*/  IADD3 R11, PT, PT, R11, UR4, RZ ;  /* 0x000000040b0b7c10 */ /* 0x000fe2000fffe0ff */
[----:B------:R-:W0:Y:S01]  /*1700*/  LDC R7, c[0x0][0x3cc] ;  /* 0x0000f300ff077b82 */ /* 0x000e220000000800 */
[----:B------:R-:W2:Y:S04]  /*1710*/  LDG.E.64 R30, desc[UR6][R30.64] ;  /* 0x000000061e1e7981 */ /* 0x000ea8000c1e1b00 */
[----:B------:R-:W3:Y:S01]  /*1720*/  LDG.E.64 R34, desc[UR6][R34.64] ;  /* 0x0000000622227981 */ /* 0x000ee2000c1e1b00 */
[----:B------:R-:W-:-:S03]  /*1730*/  IMAD R13, R11, UR5, R0 ;  /* 0x000000050b0d7c24 */ /* 0x000fc6000f8e0200 */
[----:B------:R-:W4:Y:S01]  /*1740*/  LDG.E.64 R14, desc[UR6][R36.64+0x10] ;  /* 0x00001006240e7981 */ /* 0x000f22000c1e1b00 */
[----:B------:R-:W-:-:S06]  /*1750*/  IMAD.WIDE R12, R13, 0x8, R8 ;  /* 0x000000080d0c7825 */ /* 0x000fcc00078e0208 */
[----:B------:R-:W4:Y:S01]  /*1760*/  LDG.E.64 R12, desc[UR6][R12.64] ;  /* 0x000000060c0c7981 */ /* 0x000f22000c1e1b00 */
[----:B------:R-:W-:Y:S01]  /*1770*/  VIADD R11, R11, UR4 ;  /* 0x000000040b0b7c36 */ /* 0x000fe20008000000 */
[----:B------:R-:W1:Y:S03]  /*1780*/  LDCU UR4, c[0x0][0x424] ;  /* 0x00008480ff0477ac */ /* 0x000e660008000800 */
[----:B------:R-:W-:-:S04]  /*1790*/  IMAD R11, R11, UR5, R0 ;  /* 0x000000050b0b7c24 */ /* 0x000fc8000f8e0200 */
[----:B------:R-:W-:Y:S02]  /*17a0*/  IMAD.WIDE R8, R11, 0x8, R8 ;  /* 0x000000080b087825 */ /* 0x000fe400078e0208 */
[----:B------:R5:W4:Y:S04]  /*17b0*/  LDG.E.64 R10, desc[UR6][R36.64+0x18] ;  /* 0x00001806240a7981 */ /* 0x000b28000c1e1b00 */
[----:B------:R-:W4:Y:S01]  /*17c0*/  LDG.E.64 R8, desc[UR6][R8.64] ;  /* 0x0000000608087981 */ /* 0x000f22000c1e1b00 */
[----:B-----5:R-:W5:Y:S01]  /*17d0*/  LDC.64 R36, c[0x0][0x420] ;  /* 0x00010800ff247b82 */ /* 0x020f620000000a00 */
[----:B--2---:R-:W-:Y:S02]  /*17e0*/  DMUL R38, R30, R16 ;  /* 0x000000101e267228 */ /* 0x004fe40000000000 */
[----:B------:R-:W2:Y:S04]  /*17f0*/  LDG.E.64 R16, desc[UR6][R26.64] ;  /* 0x000000061a107981 */ /* 0x000ea8000c1e1b00 */
[----:B------:R-:W2:Y:S02]  /*1800*/  LDG.E.64 R30, desc[UR6][R28.64] ;  /* 0x000000061c1e7981 */ /* 0x000ea4000c1e1b00 */
[----:B---3--:R-:W-:-:S02]  /*1810*/  DFMA R38, R34, R32, R38 ;  /* 0x000000202226722b */ /* 0x008fc40000000026 */
[----:B------:R-:W3:Y:S01]  /*1820*/  LDG.E.64 R32, desc[UR6][R24.64] ;  /* 0x0000000618207981 */ /* 0x000ee2000c1e1b00 */
[----:B0-----:R-:W-:-:S06]  /*1830*/  IMAD.WIDE R34, R7, 0x8, R28 ;  /* 0x0000000807227825 */ /* 0x001fcc00078e021c */
[----:B------:R-:W3:Y:S01]  /*1840*/  LDG.E.64 R34, desc[UR6][R34.64] ;  /* 0x0000000622227981 */ /* 0x000ee2000c1e1b00 */
[----:B----4-:R-:W-:Y:S01]  /*1850*/  DFMA R14, R12, R14, R38 ;  /* 0x0000000e0c0e722b */ /* 0x010fe20000000026 */
[----:B-1----:R-:W5:Y:S01]  /*1860*/  MUFU.RCP64H R13, UR4 ;  /* 0x00000004000d7d08 */ /* 0x002f620008001800 */
[----:B------:R-:W-:-:S06]  /*1870*/  IMAD.MOV.U32 R12, RZ, RZ, 0x1 ;  /* 0x00000001ff0c7424 */ /* 0x000fcc00078e00ff */
[----:B-----5:R-:W-:-:S08]  /*1880*/  DFMA R38, R12, -R36, 1 ;  /* 0x3ff000000c26742b */ /* 0x020fd00000000824 */
[----:B------:R-:W-:-:S08]  /*1890*/  DFMA R38, R38, R38, R38 ;  /* 0x000000262626722b */ /* 0x000fd00000000026 */
[----:B------:R-:W-:-:S08]  /*18a0*/  DFMA R38, R12, R38, R12 ;  /* 0x000000260c26722b */ /* 0x000fd0000000000c */
[----:B------:R-:W-:Y:S02]  /*18b0*/  DFMA R12, R38, -R36, 1 ;  /* 0x3ff00000260c742b */ /* 0x000fe40000000824 */
[----:B------:R-:W-:-:S06]  /*18c0*/  DFMA R14, R8, R10, R14 ;  /* 0x0000000a080e722b */ /* 0x000fcc000000000e */
[----:B------:R-:W-:-:S08]  /*18d0*/  DFMA R12, R38, R12, R38 ;  /* 0x0000000c260c722b */ /* 0x000fd00000000026 */
[----:B------:R-:W-:-:S08]  /*18e0*/  DMUL R8, R12, R14 ;  /* 0x0000000e0c087228 */ /* 0x000fd00000000000 */
[----:B------:R-:W-:-:S08]  /*18f0*/  DFMA R36, R8, -R36, R14 ;  /* 0x800000240824722b */ /* 0x000fd0000000000e */
[----:B------:R-:W-:Y:S01]  /*1900*/  DFMA R8, R12, R36, R8 ;  /* 0x000000240c08722b */ /* 0x000fe20000000008 */
[----:B------:R-:W-:-:S09]  /*1910*/  FSETP.GEU.AND P1, PT, |R15|, 6.5827683646048100446e-37, PT ;  /* 0x036000000f00780b */ /* 0x000fd20003f2e200 */
[----:B------:R-:W-:-:S05]  /*1920*/  FFMA R0, RZ, UR4, R9 ;  /* 0x00000004ff007c23 */ /* 0x000fca0008000009 */
[----:B------:R-:W-:Y:S01]  /*1930*/  FSETP.GT.AND P0, PT, |R0|, 1.469367938527859385e-39, PT ;  /* 0x001000000000780b */ /* 0x000fe20003f04200 */
[----:B------:R-:W-:Y:S01]  /*1940*/  BSSY.RECONVERGENT B2, `(.L_x_18) ;  /* 0x000000d000027945 */ /* 0x000fe20003800200 */
[----:B--2---:R-:W-:-:S08]  /*1950*/  DADD R16, R16, R30 ;  /* 0x0000000010107229 */ /* 0x004fd0000000001e */
[----:B---3--:R-:W-:-:S08]  /*1960*/  DADD R16, R16, R32 ;  /* 0x0000000010107229 */ /* 0x008fd00000000020 */
[----:B------:R-:W-:-:S08]  /*1970*/  DADD R16, R16, R34 ;  /* 0x0000000010107229 */ /* 0x000fd00000000022 */
[----:B------:R-:W-:Y:S01]  /*1980*/  DMUL R16, R16, 0.25 ;  /* 0x3fd0000010107828 */ /* 0x000fe20000000000 */
[----:B------:R-:W-:Y:S10]  /*1990*/  @P0 BRA P1, `(.L_x_19) ;  /* 0x00000000001c0947 */ /* 0x000ff40000800000 */
[----:B------:R-:W0:Y:S01]  /*19a0*/  LDCU.64 UR4, c[0x0][0x420] ;  /* 0x00008400ff0477ac */ /* 0x000e220008000a00 */
[----:B------:R-:W-:Y:S02]  /*19b0*/  MOV R8, 0x19f0 ;  /* 0x000019f000087802 */ /* 0x000fe40000000f00 */
[----:B0-----:R-:W-:Y:S01]  /*19c0*/  MOV R10, UR4 ;  /* 0x00000004000a7c02 */ /* 0x001fe20008000f00 */
[----:B------:R-:W-:-:S07]  /*19d0*/  IMAD.U32 R11, RZ, RZ, UR5 ;  /* 0x00000005ff0b7e24 */ /* 0x000fce000f8e00ff */
[----:B------:R-:W-:Y:S05]  /*19e0*/  CALL.REL.NOINC `($__internal_0_$__cuda_sm20_div_rn_f64_full) ;  /* 0x0000001400107944 */ /* 0x000fea0003c00000 */
[----:B------:R-:W-:Y:S01]  /*19f0*/  MOV R8, R34 ;  /* 0x0000002200087202 */ /* 0x000fe20000000f00 */
[----:B------:R-:W-:-:S07]  /*1a00*/  IMAD.MOV.U32 R9, RZ, RZ, R35 ;  /* 0x000000ffff097224 */ /* 0x000fce00078e0023 */
.L_x_19:
[----:B------:R-:W-:Y:S05]  /*1a10*/  BSYNC.RECONVERGENT B2 ;  /* 0x0000000000027941 */ /* 0x000fea0003800200 */
.L_x_18:
[----:B------:R-:W2:Y:S01]  /*1a20*/  LDG.E.64 R10, desc[UR6][R22.64] ;  /* 0x00000006160a7981 */ /* 0x000ea2000c1e1b00 */
[----:B------:R-:W0:Y:S02]  /*1a30*/  LDCU.64 UR4, c[0x0][0x430] ;  /* 0x00008600ff0477ac */ /* 0x000e240008000a00 */
[----:B0-----:R-:W-:-:S08]  /*1a40*/  DMUL R8, R8, UR4 ;  /* 0x0000000408087c28 */ /* 0x001fd00008000000 */
[----:B--2---:R-:W-:-:S07]  /*1a50*/  DFMA R8, R16, R8, R10 ;  /* 0x000000081008722b */ /* 0x004fce000000000a */
[----:B------:R1:W-:Y:S04]  /*1a60*/  STG.E.64 desc[UR6][R22.64], R8 ;  /* 0x0000000816007986 */ /* 0x0003e8000c101b06 */
.L_x_17:
[----:B------:R-:W-:Y:S05]  /*1a70*/  BSYNC.RECONVERGENT B1 ;  /* 0x0000000000017941 */ /* 0x000fea0003800200 */
.L_x_16:
[----:B------:R-:W2:Y:S01]  /*1a80*/  LDCU UR5, c[0x0][0x43c] ;  /* 0x00008780ff0577ac */ /* 0x000ea20008000800 */
[----:B------:R-:W3:Y:S01]  /*1a90*/  LDC R14, c[0x0][0x3fc] ;  /* 0x0000ff00ff0e7b82 */ /* 0x000ee20000000800 */
[----:B------:R-:W-:Y:S01]  /*1aa0*/  IADD3 R2, P1, PT, R4, R21, RZ ;  /* 0x0000001504027210 */ /* 0x000fe20007f3e0ff */
[----:B------:R-:W-:Y:S01]  /*1ab0*/  BSSY.RECONVERGENT B1, `(.L_x_20) ;  /* 0x0000054000017945 */ /* 0x000fe20003800200 */
[----:B------:R-:W4:Y:S01]  /*1ac0*/  LDCU UR4, c[0x0][0x3f8] ;  /* 0x00007f00ff0477ac */ /* 0x000f220008000800 */
[----:B------:R-:W-:Y:S02]  /*1ad0*/  SHF.R.S32.HI R11, RZ, 0x1f, R19 ;  /* 0x0000001fff0b7819 */ /* 0x000fe40000011413 */
[----:B------:R-:W-:Y:S01]  /*1ae0*/  LEA.HI.X.SX32 R0, R21, RZ, 0x1, P1 ;  /* 0x000000ff15007211 */ /* 0x000fe200008f0eff */
[----:B------:R-:W5:Y:S01]  /*1af0*/  LDCU UR10, c[0x0][0x3cc] ;  /* 0x00007980ff0a77ac */ /* 0x000f620008000800 */
[----:B01----:R-:W0:Y:S01]  /*1b00*/  LDC.64 R8, c[0x0][0x3f0] ;  /* 0x0000fc00ff087b82 */ /* 0x003e220000000a00 */
[----:B------:R-:W1:Y:S01]  /*1b10*/  LDCU.64 UR8, c[0x0][0x408] ;  /* 0x00008100ff0877ac */ /* 0x000e620008000a00 */
[----:B--2---:R-:W-:-:S04]  /*1b20*/  ISETP.GE.AND P0, PT, R6, UR5, PT ;  /* 0x0000000506007c0c */ /* 0x004fc8000bf06270 */
[----:B----4-:R-:W-:Y:S02]  /*1b30*/  ISETP.GE.OR P0, PT, R5, UR4, P0 ;  /* 0x0000000405007c0c */ /* 0x010fe40008706670 */
[----:B-----5:R-:W-:-:S04]  /*1b40*/  IADD3 R10, PT, PT, R21, UR10, RZ ;  /* 0x0000000a150a7c10 */ /* 0x020fc8000fffe0ff */
[----:B------:R-:W-:Y:S02]  /*1b50*/  SHF.R.S32.HI R12, RZ, 0x1f, R10 ;  /* 0x0000001fff0c7819 */ /* 0x000fe4000001140a */
[C---:B------:R-:W-:Y:S02]  /*1b60*/  IADD3 R10, P2, P3, R19.reuse, R10, R4 ;  /* 0x0000000a130a7210 */ /* 0x040fe40007b5e004 */
[----:B------:R-:W-:-:S03]  /*1b70*/  IADD3 R19, P1, PT, R19, R2, RZ ;  /* 0x0000000213137210 */ /* 0x000fc60007f3e0ff */
[----:B---3--:R-:W-:Y:S01]  /*1b80*/  @!P0 VIADD R7, R14, 0xffffffff ;  /* 0xffffffff0e078836 */ /* 0x008fe20000000000 */
[C---:B------:R-:W-:Y:S02]  /*1b90*/  IADD3.X R13, PT, PT, R11.reuse, R12, RZ, P2, P3 ;  /* 0x0000000c0b0d7210 */ /* 0x040fe400017e64ff */
[----:B------:R-:W-:Y:S02]  /*1ba0*/  IADD3.X R12, PT, PT, R11, R0, RZ, P1, !PT ;  /* 0x000000000b0c7210 */ /* 0x000fe40000ffe4ff */
[----:B------:R-:W-:Y:S01]  /*1bb0*/  ISETP.LT.AND P0, PT, R4, R7, !P0 ;  /* 0x000000070400720c */ /* 0x000fe20004701270 */
[----:B------:R-:W-:Y:S01]  /*1bc0*/  IMAD R7, R6, UR4, R5 ;  /* 0x0000000406077c24 */ /* 0x000fe2000f8e0205 */
[----:B-1----:R-:W-:Y:S02]  /*1bd0*/  LEA R22, P1, R19, UR8, 0x3 ;  /* 0x0000000813167c11 */ /* 0x002fe4000f8218ff */
[----:B------:R-:W-:Y:S01]  /*1be0*/  ISETP.EQ.OR P0, PT, R4, RZ, !P0 ;  /* 0x000000ff0400720c */ /* 0x000fe20004702670 */
[----:B------:R-:W-:Y:S01]  /*1bf0*/  IMAD R7, R7, R14, R4 ;  /* 0x0000000e07077224 */ /* 0x000fe200078e0204 */
[----:B------:R-:W-:-:S02]  /*1c00*/  LEA R20, P2, R10, UR8, 0x3 ;  /* 0x000000080a147c11 */ /* 0x000fc4000f8418ff */
[----:B------:R-:W-:Y:S01]  /*1c10*/  LEA.HI.X R23, R19, UR9, R12, 0x3, P1 ;  /* 0x0000000913177c11 */ /* 0x000fe200088f1c0c */
[----:B0-----:R-:W-:Y:S01]  /*1c20*/  IMAD.WIDE R18, R7, 0x8, R8 ;  /* 0x0000000807127825 */ /* 0x001fe200078e0208 */
[----:B------:R-:W-:-:S07]  /*1c30*/  LEA.HI.X R21, R10, UR9, R13, 0x3, P2 ;  /* 0x000000090a157c11 */ /* 0x000fce00090f1c0d */
[----:B------:R-:W-:Y:S05]  /*1c40*/  @P0 BRA `(.L_x_21) ;  /* 0x0000000000e80947 */ /* 0x000fea0003800000 */
[----:B------:R-:W0:Y:S01]  /*1c50*/  LDCU.64 UR4, c[0x0][0x388] ;  /* 0x00007100ff0477ac */ /* 0x000e220008000a00 */
[----:B------:R-:W1:Y:S01]  /*1c60*/  LDC.64 R38, c[0x0][0x380] ;  /* 0x0000e000ff267b82 */ /* 0x000e620000000a00 */
[----:B------:R-:W-:-:S07]  /*1c70*/  VIADD R7, R6, 0x2 ;  /* 0x0000000206077836 */ /* 0x000fce0000000000 */
[----:B------:R-:W2:Y:S01]  /*1c80*/  LDC.64 R36, c[0x0][0x410] ;  /* 0x00010400ff247b82 */ /* 0x000ea20000000a00 */
[----:B0-----:R-:W-:Y:S01]  /*1c90*/  IMAD R7, R7, UR4, RZ ;  /* 0x0000000407077c24 */ /* 0x001fe2000f8e02ff */
[----:B------:R-:W0:Y:S01]  /*1ca0*/  LDCU UR4, c[0x0][0x42c] ;  /* 0x00008580ff0477ac */ /* 0x000e220008000800 */
[----:B------:R-:W-:-:S04]  /*1cb0*/  IMAD R8, R5, UR5, R4 ;  /* 0x0000000505087c24 */ /* 0x000fc8000f8e0204 */
[----:B------:R-:W-:-:S04]  /*1cc0*/  IMAD R7, R7, UR5, R8 ;  /* 0x0000000507077c24 */ /* 0x000fc8000f8e0208 */
[----:B-1----:R-:W-:Y:S01]  /*1cd0*/  IMAD.WIDE R38, R7, 0x8, R38 ;  /* 0x0000000807267825 */ /* 0x002fe200078e0226 */
[----:B--2---:R-:W2:Y:S04]  /*1ce0*/  LDG.E.64 R34, desc[UR6][R36.64+0x8] ;  /* 0x0000080624227981 */ /* 0x004ea8000c1e1b00 */
[----:B------:R-:W2:Y:S04]  /*1cf0*/  LDG.E.64 R32, desc[UR6][R38.64] ;  /* 0x0000000626207981 */ /* 0x000ea8000c1e1b00 */
[----:B------:R-:W3:Y:S04]  /*1d00*/  LDG.E.64 R30, desc[UR6][R36.64] ;  /* 0x00000006241e7981 */ /* 0x000ee8000c1e1b00 */
[----:B------:R-:W3:Y:S04]  /*1d10*/  LDG.E.64 R10, desc[UR6][R38.64+-0x8] ;  /* 0xfffff806260a7981 */ /* 0x000ee8000c1e1b00 */
[----:B------:R-:W4:Y:S04]  /*1d20*/  LDG.E.64 R14, desc[UR6][R36.64+0x10] ;  /* 0x00001006240e7981 */ /* 0x000f28000c1e1b00 */
[----:B------:R-:W4:Y:S04]  /*1d30*/  LDG.E.64 R16, desc[UR6][R38.64+0x8] ;  /* 0x0000080626107981 */ /* 0x000f28000c1e1b00 */
[----:B------:R-:W5:Y:S04]  /*1d40*/  LDG.E.64 R12, desc[UR6][R36.64+0x18] ;  /* 0x00001806240c7981 */ /* 0x000f68000c1e1b00 */
[----:B------:R-:W5:Y:S01]  /*1d50*/  LDG.E.64 R8, desc[UR6][R38.64+0x10] ;  /* 0x0000100626087981 */ /* 0x000f62000c1e1b00 */
[----:B--2---:R-:W-:-:S08]  /*1d60*/  DMUL R32, R32, R34 ;  /* 0x0000002220207228 */ /* 0x004fd00000000000 */
[----:B---3--:R-:W-:Y:S01]  /*1d70*/  DFMA R34, R10, R30, R32 ;  /* 0x0000001e0a22722b */ /* 0x008fe20000000020 */
[----:B------:R-:W2:Y:S04]  /*1d80*/  LDG.E.64 R30, desc[UR6][R26.64] ;  /* 0x000000061a1e7981 */ /* 0x000ea8000c1e1b00 */
[----:B------:R-:W2:Y:S04]  /*1d90*/  LDG.E.64 R32, desc[UR6][R22.64+0x8] ;  /* 0x0000080616207981 */ /* 0x000ea8000c1e1b00 */
[----:B------:R-:W3:Y:S01]  /*1da0*/  LDG.E.64 R10, desc[UR6][R24.64] ;  /* 0x00000006180a7981 */ /* 0x000ee2000c1e1b00 */
[----:B----4-:R-:W-:Y:S01]  /*1db0*/  DFMA R14, R16, R14, R34 ;  /* 0x0000000e100e722b */ /* 0x010fe20000000022 */
[----:B------:R-:W1:Y:S02]  /*1dc0*/  LDC.64 R34, c[0x0][0x428] ;  /* 0x00010a00ff227b82 */ /* 0x000e640000000a00 */
[----:B------:R-:W4:Y:S01]  /*1dd0*/  LDG.E.64 R16, desc[UR6][R20.64+0x8] ;  /* 0x0000080614107981 */ /* 0x000f22000c1e1b00 */
[----:B------:R-:W-:Y:S04]  /*1de0*/  BSSY.RECONVERGENT B2, `(.L_x_22) ;  /* 0x000001b000027945 */ /* 0x000fe80003800200 */
[----:B-----5:R-:W-:Y:S01]  /*1df0*/  DFMA R14, R8, R12, R14 ;  /* 0x0000000c080e722b */ /* 0x020fe2000000000e */
[----:B0-----:R-:W1:Y:S01]  /*1e00*/  MUFU.RCP64H R9, UR4 ;  /* 0x0000000400097d08 */ /* 0x001e620008001800 */
[----:B------:R-:W-:-:S08]  /*1e10*/  MOV R8, 0x1 ;  /* 0x0000000100087802 */ /* 0x000fd00000000f00 */
[----:B------:R-:W-:Y:S01]  /*1e20*/  FSETP.GEU.AND P1, PT, |R15|, 6.5827683646048100446e-37, PT ;  /* 0x036000000f00780b */ /* 0x000fe20003f2e200 */
[----:B-1----:R-:W-:-:S08]  /*1e30*/  DFMA R12, R8, -R34, 1 ;  /* 0x3ff00000080c742b */ /* 0x002fd00000000822 */
        /* <DEDUP_REMOVED lines=11> */
[----:B----4-:R-:W-:-:S08]  /*1ef0*/  DADD R16, R10, R16 ;  /* 0x000000000a107229 */ /* 0x010fd00000000010 */
[----:B------:R-:W-:Y:S01]  /*1f00*/  DMUL R16, R16, 0.25 ;  /* 0x3fd0000010107828 */ /* 0x000fe20000000000 */
[----:B------:R-:W-:Y:S10]  /*1f10*/  @P0 BRA P1, `(.L_x_23) ;  /* 0x00000000001c0947 */ /* 0x000ff40000800000 */
[----:B------:R-:W0:Y:S01]  /*1f20*/  LDCU.64 UR4, c[0x0][0x428] ;  /* 0x00008500ff0477ac */ /* 0x000e220008000a00 */
[----:B------:R-:W-:Y:S01]  /*1f30*/  MOV R8, 0x1f70 ;  /* 0x00001f7000087802 */ /* 0x000fe20000000f00 */
[----:B0-----:R-:W-:Y:S01]  /*1f40*/  IMAD.U32 R10, RZ, RZ, UR4 ;  /* 0x00000004ff0a7e24 */ /* 0x001fe2000f8e00ff */
[----:B------:R-:W-:-:S07]  /*1f50*/  MOV R11, UR5 ;  /* 0x00000005000b7c02 */ /* 0x000fce0008000f00 */
[----:B------:R-:W-:Y:S05]  /*1f60*/  CALL.REL.NOINC `($__internal_0_$__cuda_sm20_div_rn_f64_full) ;  /* 0x0000000c00b07944 */ /* 0x000fea0003c00000 */
[----:B------:R-:W-:Y:S01]  /*1f70*/  IMAD.MOV.U32 R8, RZ, RZ, R34 ;  /* 0x000000ffff087224 */ /* 0x000fe200078e0022 */
[----:B------:R-:W-:-:S07]  /*1f80*/  MOV R9, R35 ;  /* 0x0000002300097202 */ /* 0x000fce0000000f00 */
.L_x_23:
[----:B------:R-:W-:Y:S05]  /*1f90*/  BSYNC.RECONVERGENT B2 ;  /* 0x0000000000027941 */ /* 0x000fea0003800200 */
.L_x_22:
[----:B------:R-:W2:Y:S01]  /*1fa0*/  LDG.E.64 R10, desc[UR6][R18.64] ;  /* 0x00000006120a7981 */ /* 0x000ea2000c1e1b00 */
[----:B------:R-:W0:Y:S02]  /*1fb0*/  LDCU.64 UR4, c[0x0][0x430] ;  /* 0x00008600ff0477ac */ /* 0x000e240008000a00 */
[----:B0-----:R-:W-:-:S08]  /*1fc0*/  DMUL R8, R8, UR4 ;  /* 0x0000000408087c28 */ /* 0x001fd00008000000 */
[----:B--2---:R-:W-:-:S07]  /*1fd0*/  DFMA R8, R16, R8, R10 ;  /* 0x000000081008722b */ /* 0x004fce000000000a */
[----:B------:R0:W-:Y:S04]  /*1fe0*/  STG.E.64 desc[UR6][R18.64], R8 ;  /* 0x0000000812007986 */ /* 0x0001e8000c101b06 */
.L_x_21:
[----:B------:R-:W-:Y:S05]  /*1ff0*/  BSYNC.RECONVERGENT B1 ;  /* 0x0000000000017941 */ /* 0x000fea0003800200 */
.L_x_20:
[----:B------:R-:W1:Y:S01]  /*2000*/  LDCU.64 UR4, c[0x0][0x3f8] ;  /* 0x00007f00ff0477ac */ /* 0x000e620008000a00 */
[----:B------:R-:W-:Y:S01]  /*2010*/  BSSY.RECONVERGENT B1, `(.L_x_24) ;  /* 0x0000046000017945 */ /* 0x000fe20003800200 */
[----:B------:R-:W2:Y:S01]  /*2020*/  LDCU UR8, c[0x0][0x43c] ;  /* 0x00008780ff0877ac */ /* 0x000ea20008000800 */
[----:B-1----:R-:W-:Y:S01]  /*2030*/  UIADD3 UR4, UPT, UPT, UR4, -0x1, URZ ;  /* 0xffffffff04047890 */ /* 0x002fe2000fffe0ff */
[----:B--2---:R-:W-:-:S05]  /*2040*/  ISETP.GE.AND P0, PT, R6, UR8, PT ;  /* 0x0000000806007c0c */ /* 0x004fca000bf06270 */
[----:B------:R-:W-:-:S04]  /*2050*/  ISETP.GE.OR P0, PT, R5, UR4, P0 ;  /* 0x0000000405007c0c */ /* 0x000fc80008706670 */
[----:B------:R-:W-:-:S04]  /*2060*/  ISETP.LT.OR P0, PT, R5, 0x1, P0 ;  /* 0x000000010500780c */ /* 0x000fc80000701670 */
[----:B------:R-:W-:-:S13]  /*2070*/  ISETP.GE.OR P0, PT, R4, UR5, P0 ;  /* 0x0000000504007c0c */ /* 0x000fda0008706670 */
[----:B------:R-:W-:Y:S05]  /*2080*/  @P0 BRA `(.L_x_25) ;  /* 0x0000000000f80947 */ /* 0x000fea0003800000 */
[----:B------:R-:W1:Y:S01]  /*2090*/  LDC.64 R12, c[0x0][0x3a8] ;  /* 0x0000ea00ff0c7b82 */ /* 0x000e620000000a00 */
[----:B0-----:R-:W-:Y:S01]  /*20a0*/  IADD3 R8, PT, PT, R5, -0x1, RZ ;  /* 0xffffffff05087810 */ /* 0x001fe20007ffe0ff */
[----:B------:R-:W-:Y:S01]  /*20b0*/  VIADD R7, R6, 0x2 ;  /* 0x0000000206077836 */ /* 0x000fe20000000000 */
[----:B------:R-:W2:Y:S01]  /*20c0*/  LDG.E.64 R24, desc[UR6][R24.64] ;  /* 0x0000000618187981 */ /* 0x000ea2000c1e1b00 */
[----:B------:R-:W0:Y:S03]  /*20d0*/  LDCU UR4, c[0x0][0x41c] ;  /* 0x00008380ff0477ac */ /* 0x000e260008000800 */
[----:B------:R-:W3:Y:S01]  /*20e0*/  LDG.E.64 R20, desc[UR6][R20.64+0x8] ;  /* 0x0000080614147981 */ /* 0x000ee2000c1e1b00 */
[----:B------:R-:W4:Y:S08]  /*20f0*/  LDC.64 R36, c[0x0][0x3a0] ;  /* 0x0000e800ff247b82 */ /* 0x000f300000000a00 */
[----:B------:R-:W5:Y:S01]  /*2100*/  LDC.64 R32, c[0x0][0x410] ;  /* 0x00010400ff207b82 */ /* 0x000f620000000a00 */
[----:B-1----:R-:W-:-:S02]  /*2110*/  IMAD R7, R7, R12, RZ ;  /* 0x0000000c07077224 */ /* 0x002fc400078e02ff */
[----:B------:R-:W-:-:S04]  /*2120*/  IMAD R8, R8, R13, R4 ;  /* 0x0000000d08087224 */ /* 0x000fc800078e0204 */
[----:B------:R-:W-:-:S04]  /*2130*/  IMAD R7, R7, R13, R8 ;  /* 0x0000000d07077224 */ /* 0x000fc800078e0208 */
[----:B----4-:R-:W-:-:S05]  /*2140*/  IMAD.WIDE R36, R7, 0x8, R36 ;  /* 0x0000000807247825 */ /* 0x010fca00078e0224 */
[----:B------:R-:W4:Y:S01]  /*2150*/  LDG.E.64 R30, desc[UR6][R36.64] ;  /* 0x00000006241e7981 */ /* 0x000f22000c1e1b00 */
[----:B------:R-:W-:-:S03]  /*2160*/  IMAD.WIDE R38, R13, 0x8, R36 ;  /* 0x000000080d267825 */ /* 0x000fc600078e0224 */
[----:B-----5:R-:W5:Y:S04]  /*2170*/  LDG.E.64 R8, desc[UR6][R32.64+0x8] ;  /* 0x0000080620087981 */ /* 0x020f68000c1e1b00 */
[----:B------:R-:W5:Y:S04]  /*2180*/  LDG.E.64 R34, desc[UR6][R38.64] ;  /* 0x0000000626227981 */ /* 0x000f68000c1e1b00 */
[----:B------:R-:W4:Y:S01]  /*2190*/  LDG.E.64 R16, desc[UR6][R32.64] ;  /* 0x0000000620107981 */ /* 0x000f22000c1e1b00 */
[----:B------:R-:W-:-:S05]  /*21a0*/  IMAD.WIDE R42, R13, 0x8, R38 ;  /* 0x000000080d2a7825 */ /* 0x000fca00078e0226 */
[----:B------:R-:W2:Y:S01]  /*21b0*/  LDG.E.64 R10, desc[UR6][R42.64] ;  /* 0x000000062a0a7981 */ /* 0x000ea2000c1e1b00 */
[----:B------:R-:W-:-:S03]  /*21c0*/  IMAD.WIDE R14, R13, 0x8, R42 ;  /* 0x000000080d0e7825 */ /* 0x000fc600078e022a */
[----:B------:R1:W3:Y:S04]  /*21d0*/  LDG.E.64 R12, desc[UR6][R32.64+0x18] ;  /* 0x00001806200c7981 */ /* 0x0002e8000c1e1b00 */
[----:B------:R-:W3:Y:S01]  /*21e0*/  LDG.E.64 R14, desc[UR6][R14.64] ;  /* 0x000000060e0e7981 */ /* 0x000ee2000c1e1b00 */
[----:B-----5:R-:W-:-:S03]  /*21f0*/  DMUL R34, R34, R8 ;  /* 0x0000000822227228 */ /* 0x020fc60000000000 */
[----:B------:R-:W2:Y:S05]  /*2200*/  LDG.E.64 R8, desc[UR6][R32.64+0x10] ;  /* 0x0000100620087981 */ /* 0x000eaa000c1e1b00 */
[----:B----4-:R-:W-:Y:S01]  /*2210*/  DFMA R40, R30, R16, R34 ;  /* 0x000000101e28722b */ /* 0x010fe20000000022 */
[----:B------:R-:W4:Y:S01]  /*2220*/  LDG.E.64 R16, desc[UR6][R26.64] ;  /* 0x000000061a107981 */ /* 0x000f22000c1e1b00 */
[----:B------:R-:W1:Y:S03]  /*2230*/  LDC.64 R34, c[0x0][0x418] ;  /* 0x00010600ff227b82 */ /* 0x000e660000000a00 */
[----:B------:R-:W4:Y:S01]  /*2240*/  LDG.E.64 R30, desc[UR6][R22.64+0x8] ;  /* 0x00000806161e7981 */ /* 0x000f22000c1e1b00 */
[----:B------:R-:W-:Y:S02]  /*2250*/  BSSY.RECONVERGENT B2, `(.L_x_26) ;  /* 0x000001c000027945 */ /* 0x000fe40003800200 */
[----:B--2---:R-:W-:Y:S01]  /*2260*/  DFMA R8, R10, R8, R40 ;  /* 0x000000080a08722b */ /* 0x004fe20000000028 */
[----:B0-----:R-:W1:Y:S01]  /*2270*/  MUFU.RCP64H R11, UR4 ;  /* 0x00000004000b7d08 */ /* 0x001e620008001800 */
[----:B------:R-:W-:-:S06]  /*2280*/  IMAD.MOV.U32 R10, RZ, RZ, 0x1 ;  /* 0x00000001ff0a7424 */ /* 0x000fcc00078e00ff */
[----:B-1----:R-:W-:-:S08]  /*2290*/  DFMA R32, R10, -R34, 1 ;  /* 0x3ff000000a20742b */ /* 0x002fd00000000822 */
[----:B------:R-:W-:-:S08]  /*22a0*/  DFMA R32, R32, R32, R32 ;  /* 0x000000202020722b */ /* 0x000fd00000000020 */
[----:B------:R-:W-:-:S08]  /*22b0*/  DFMA R32, R10, R32, R10 ;  /* 0x000000200a20722b */ /* 0x000fd0000000000a */
[----:B------:R-:W-:Y:S02]  /*22c0*/  DFMA R10, R32, -R34, 1 ;  /* 0x3ff00000200a742b */ /* 0x000fe40000000822 */
[----:B---3--:R-:W-:-:S06]  /*22d0*/  DFMA R14, R14, R12, R8 ;  /* 0x0000000c0e0e722b */ /* 0x008fcc0000000008 */
[----:B------:R-:W-:-:S08]  /*22e0*/  DFMA R10, R32, R10, R32 ;  /* 0x0000000a200a722b */ /* 0x000fd00000000020 */
[----:B------:R-:W-:-:S08]  /*22f0*/  DMUL R8, R10, R14 ;  /* 0x0000000e0a087228 */ /* 0x000fd00000000000 */
[----:B------:R-:W-:Y:S02]  /*2300*/  DFMA R34, R8, -R34, R14 ;  /* 0x800000220822722b */ /* 0x000fe4000000000e */
[----:B----4-:R-:W-:-:S06]  /*2310*/  DADD R16, R16, R30 ;  /* 0x0000000010107229 */ /* 0x010fcc000000001e */
[----:B------:R-:W-:Y:S02]  /*2320*/  DFMA R8, R10, R34, R8 ;  /* 0x000000220a08722b */ /* 0x000fe40000000008 */
[----:B------:R-:W-:Y:S01]  /*2330*/  DADD R16, R16, R24 ;  /* 0x0000000010107229 */ /* 0x000fe20000000018 */
[----:B------:R-:W-:-:S07]  /*2340*/  FSETP.GEU.AND P1, PT, |R15|, 6.5827683646048100446e-37, PT ;  /* 0x036000000f00780b */ /* 0x000fce0003f2e200 */
[----:B------:R-:W-:-:S05]  /*2350*/  FFMA R7, RZ, UR4, R9 ;  /* 0x00000004ff077c23 */ /* 0x000fca0008000009 */
[----:B------:R-:W-:Y:S01]  /*2360*/  FSETP.GT.AND P0, PT, |R7|, 1.469367938527859385e-39, PT ;  /* 0x001000000700780b */ /* 0x000fe20003f04200 */
[----:B------:R-:W-:-:S08]  /*2370*/  DADD R16, R16, R20 ;  /* 0x0000000010107229 */ /* 0x000fd00000000014 */
[----:B------:R-:W-:-:S04]  /*2380*/  DMUL R16, R16, 0.25 ;  /* 0x3fd0000010107828 */ /* 0x000fc80000000000 */
[----:B------:R-:W-:Y:S07]  /*2390*/  @P0 BRA P1, `(.L_x_27) ;  /* 0x00000000001c0947 */ /* 0x000fee0000800000 */
[----:B------:R-:W0:Y:S01]  /*23a0*/  LDCU.64 UR4, c[0x0][0x418] ;  /* 0x00008300ff0477ac */ /* 0x000e220008000a00 */
[----:B------:R-:W-:Y:S02]  /*23b0*/  MOV R8, 0x23f0 ;  /* 0x000023f000087802 */ /* 0x000fe40000000f00 */
[----:B0-----:R-:W-:Y:S01]  /*23c0*/  MOV R10, UR4 ;  /* 0x00000004000a7c02 */ /* 0x001fe20008000f00 */
[----:B------:R-:W-:-:S07]  /*23d0*/  IMAD.U32 R11, RZ, RZ, UR5 ;  /* 0x00000005ff0b7e24 */ /* 0x000fce000f8e00ff */
[----:B------:R-:W-:Y:S05]  /*23e0*/  CALL.REL.NOINC `($__internal_0_$__cuda_sm20_div_rn_f64_full) ;  /* 0x0000000800907944 */ /* 0x000fea0003c00000 */
[----:B------:R-:W-:Y:S01]  /*23f0*/  MOV R8, R34 ;  /* 0x0000002200087202 */ /* 0x000fe20000000f00 */
[----:B------:R-:W-:-:S07]  /*2400*/  IMAD.MOV.U32 R9, RZ, RZ, R35 ;  /* 0x000000ffff097224 */ /* 0x000fce00078e0023 */
.L_x_27:
[----:B------:R-:W-:Y:S05]  /*2410*/  BSYNC.RECONVERGENT B2 ;  /* 0x0000000000027941 */ /* 0x000fea0003800200 */
.L_x_26:
[----:B------:R-:W2:Y:S01]  /*2420*/  LDG.E.64 R10, desc[UR6][R18.64] ;  /* 0x00000006120a7981 */ /* 0x000ea2000c1e1b00 */
[----:B------:R-:W0:Y:S02]  /*2430*/  LDCU.64 UR4, c[0x0][0x430] ;  /* 0x00008600ff0477ac */ /* 0x000e240008000a00 */
[----:B0-----:R-:W-:-:S08]  /*2440*/  DMUL R8, R8, UR4 ;  /* 0x0000000408087c28 */ /* 0x001fd00008000000 */
[----:B--2---:R-:W-:-:S07]  /*2450*/  DFMA R8, R16, R8, R10 ;  /* 0x000000081008722b */ /* 0x004fce000000000a */
[----:B------:R1:W-:Y:S04]  /*2460*/  STG.E.64 desc[UR6][R18.64], R8 ;  /* 0x0000000812007986 */ /* 0x0003e8000c101b06 */
.L_x_25:
[----:B------:R-:W-:Y:S05]  /*2470*/  BSYNC.RECONVERGENT B1 ;  /* 0x0000000000017941 */ /* 0x000fea0003800200 */
.L_x_24:
[----:B------:R-:W2:Y:S01]  /*2480*/  LDCU UR4, c[0x0][0x438] ;  /* 0x00008700ff0477ac */ /* 0x000ea20008000800 */
[----:B------:R-:W3:Y:S01]  /*2490*/  LDCU UR5, c[0x0][0x3e8] ;  /* 0x00007d00ff0577ac */ /* 0x000ee20008000800 */
[----:B--2---:R-:W-:-:S04]  /*24a0*/  ISETP.GE.AND P0, PT, R6, UR4, PT ;  /* 0x0000000406007c0c */ /* 0x004fc8000bf06270 */
[----:B---3--:R-:W-:-:S13]  /*24b0*/  ISETP.GE.OR P0, PT, R5, UR5, P0 ;  /* 0x0000000505007c0c */ /* 0x008fda0008706670 */
[----:B------:R-:W-:Y:S05]  /*24c0*/  @P0 EXIT ;  /* 0x000000000000094d */ /* 0x000fea0003800000 */
[----:B------:R-:W2:Y:S01]  /*24d0*/  LDCU UR8, c[0x0][0x3ec] ;  /* 0x00007d80ff0877ac */ /* 0x000ea20008000800 */
[----:B01----:R-:W0:Y:S01]  /*24e0*/  LDC.64 R18, c[0x0][0x3e0] ;  /* 0x0000f800ff127b82 */ /* 0x003e220000000a00 */
[----:B------:R-:W-:Y:S01]  /*24f0*/  IMAD R7, R6, UR5, R5 ;  /* 0x0000000506077c24 */ /* 0x000fe2000f8e0205 */
[----:B------:R-:W-:Y:S01]  /*2500*/  BSSY.RECONVERGENT B1, `(.L_x_28) ;  /* 0x0000047000017945 */ /* 0x000fe20003800200 */
[----:B--2---:R-:W-:Y:S02]  /*2510*/  UIADD3 UR4, UPT, UPT, UR8, -0x1, URZ ;  /* 0xffffffff08047890 */ /* 0x004fe4000fffe0ff */
[----:B------:R-:W-:-:S04]  /*2520*/  IMAD R7, R7, UR8, R4 ;  /* 0x0000000807077c24 */ /* 0x000fc8000f8e0204 */
[----:B------:R-:W-:Y:S01]  /*2530*/  ISETP.GE.AND P0, PT, R4, UR4, PT ;  /* 0x0000000404007c0c */ /* 0x000fe2000bf06270 */
[----:B0-----:R-:W-:-:S03]  /*2540*/  IMAD.WIDE R18, R7, 0x8, R18 ;  /* 0x0000000807127825 */ /* 0x001fc600078e0212 */
[----:B------:R-:W-:-:S13]  /*2550*/  ISETP.EQ.OR P0, PT, R4, RZ, P0 ;  /* 0x000000ff0400720c */ /* 0x000fda0000702670 */
[----:B------:R-:W-:Y:S05]  /*2560*/  @P0 BRA `(.L_x_29) ;  /* 0x0000000400000947 */ /* 0x000fea0003800000 */
[----:B------:R-:W0:Y:S01]  /*2570*/  LDC.64 R8, c[0x0][0x398] ;  /* 0x0000e600ff087b82 */ /* 0x000e220000000a00 */
[----:B------:R-:W1:Y:S01]  /*2580*/  LDCU UR8, c[0x0][0x42c] ;  /* 0x00008580ff0877ac */ /* 0x000e620008000800 */
[----:B------:R-:W2:Y:S06]  /*2590*/  LDCU.64 UR4, c[0x0][0x408] ;  /* 0x00008100ff0477ac */ /* 0x000eac0008000a00 */
[----:B------:R-:W3:Y:S08]  /*25a0*/  LDC.64 R34, c[0x0][0x390] ;  /* 0x0000e400ff227b82 */ /* 0x000ef00000000a00 */
[----:B------:R-:W4:Y:S01]  /*25b0*/  LDC.64 R32, c[0x0][0x410] ;  /* 0x00010400ff207b82 */ /* 0x000f220000000a00 */
[----:B0-----:R-:W-:-:S02]  /*25c0*/  IMAD R8, R6, R8, R8 ;  /* 0x0000000806087224 */ /* 0x001fc400078e0208 */
[----:B------:R-:W-:-:S04]  /*25d0*/  IMAD R7, R5, R9, R4 ;  /* 0x0000000905077224 */ /* 0x000fc800078e0204 */
[----:B------:R-:W-:Y:S02]  /*25e0*/  IMAD R7, R8, R9, R7 ;  /* 0x0000000908077224 */ /* 0x000fe400078e0207 */
[----:B------:R-:W0:Y:S02]  /*25f0*/  LDC.64 R8, c[0x0][0x428] ;  /* 0x00010a00ff087b82 */ /* 0x000e240000000a00 */
[----:B---3--:R-:W-:-:S05]  /*2600*/  IMAD.WIDE R34, R7, 0x8, R34 ;  /* 0x0000000807227825 */ /* 0x008fca00078e0222 */
[----:B------:R-:W3:Y:S04]  /*2610*/  LDG.E.64 R10, desc[UR6][R34.64] ;  /* 0x00000006220a7981 */ /* 0x000ee8000c1e1b00 */
[----:B----4-:R-:W3:Y:S04]  /*2620*/  LDG.E.64 R12, desc[UR6][R32.64+0x8] ;  /* 0x00000806200c7981 */ /* 0x010ee8000c1e1b00 */
[----:B------:R-:W4:Y:S04]  /*2630*/  LDG.E.64 R30, desc[UR6][R32.64] ;  /* 0x00000006201e7981 */ /* 0x000f28000c1e1b00 */
[----:B------:R-:W4:Y:S04]  /*2640*/  LDG.E.64 R24, desc[UR6][R34.64+-0x8] ;  /* 0xfffff80622187981 */ /* 0x000f28000c1e1b00 */
[----:B------:R-:W5:Y:S04]  /*2650*/  LDG.E.64 R16, desc[UR6][R32.64+0x10] ;  /* 0x0000100620107981 */ /* 0x000f68000c1e1b00 */
[----:B------:R-:W5:Y:S01]  /*2660*/  LDG.E.64 R20, desc[UR6][R34.64+0x8] ;  /* 0x0000080622147981 */ /* 0x000f62000c1e1b00 */
[----:B-1----:R-:W0:Y:S01]  /*2670*/  MUFU.RCP64H R15, UR8 ;  /* 0x00000008000f7d08 */ /* 0x002e220008001800 */
[----:B------:R-:W-:-:S02]  /*2680*/  MOV R14, 0x1 ;  /* 0x00000001000e7802 */ /* 0x000fc40000000f00 */
[----:B------:R-:W-:Y:S01]  /*2690*/  IADD3 R7, P0, PT, R3, R2, RZ ;  /* 0x0000000203077210 */ /* 0x000fe20007f1e0ff */
[----:B---3--:R-:W-:Y:S01]  /*26a0*/  DMUL R36, R10, R12 ;  /* 0x0000000c0a247228 */ /* 0x008fe20000000000 */
[----:B------:R1:W3:Y:S04]  /*26b0*/  LDG.E.64 R10, desc[UR6][R32.64+0x18] ;  /* 0x00001806200a7981 */ /* 0x0002e8000c1e1b00 */
[----:B------:R-:W3:Y:S03]  /*26c0*/  LDG.E.64 R12, desc[UR6][R34.64+0x10] ;  /* 0x00001006220c7981 */ /* 0x000ee6000c1e1b00 */
[----:B----4-:R-:W-:Y:S02]  /*26d0*/  DFMA R30, R24, R30, R36 ;  /* 0x0000001e181e722b */ /* 0x010fe40000000024 */
[----:B0-----:R-:W-:-:S08]  /*26e0*/  DFMA R24, R14, -R8, 1 ;  /* 0x3ff000000e18742b */ /* 0x001fd00000000808 */
[----:B------:R-:W-:Y:S02]  /*26f0*/  DFMA R36, R24, R24, R24 ;  /* 0x000000181824722b */ /* 0x000fe40000000018 */
[----:B-----5:R-:W-:Y:S01]  /*2700*/  DFMA R30, R20, R16, R30 ;  /* 0x00000010141e722b */ /* 0x020fe2000000001e */
[----:B------:R-:W4:Y:S01]  /*2710*/  LDG.E.64 R24, desc[UR6][R22.64+0x8] ;  /* 0x0000080616187981 */ /* 0x000f22000c1e1b00 */
[----:B------:R-:W-:-:S03]  /*2720*/  LEA.HI.X.SX32 R16, R3, R0, 0x1, P0 ;  /* 0x0000000003107211 */ /* 0x000fc600000f0eff */
[----:B------:R-:W4:Y:S01]  /*2730*/  LDG.E.64 R20, desc[UR6][R26.64] ;  /* 0x000000061a147981 */ /* 0x000f22000c1e1b00 */
[----:B-1----:R-:W-:Y:S01]  /*2740*/  DFMA R32, R14, R36, R14 ;  /* 0x000000240e20722b */ /* 0x002fe2000000000e */
[----:B--2---:R-:W-:-:S04]  /*2750*/  LEA R14, P0, R7, UR4, 0x3 ;  /* 0x00000004070e7c11 */ /* 0x004fc8000f8018ff */
[----:B------:R-:W-:Y:S02]  /*2760*/  LEA.HI.X R15, R7, UR5, R16, 0x3, P0 ;  /* 0x00000005070f7c11 */ /* 0x000fe400080f1c10 */
[----:B------:R-:W2:Y:S04]  /*2770*/  LDG.E.64 R16, desc[UR6][R28.64] ;  /* 0x000000061c107981 */ /* 0x000ea8000c1e1b00 */
[----:B------:R-:W5:Y:S01]  /*2780*/  LDG.E.64 R14, desc[UR6][R14.64+0x8] ;  /* 0x000008060e0e7981 */ /* 0x000f62000c1e1b00 */
[----:B------:R-:W-:Y:S01]  /*2790*/  BSSY.RECONVERGENT B2, `(.L_x_30) ;  /* 0x0000018000027945 */ /* 0x000fe20003800200 */
[----:B---3--:R-:W-:Y:S02]  /*27a0*/  DFMA R10, R12, R10, R30 ;  /* 0x0000000a0c0a722b */ /* 0x008fe4000000001e */
[----:B------:R-:W-:-:S08]  /*27b0*/  DFMA R12, R32, -R8, 1 ;  /* 0x3ff00000200c742b */ /* 0x000fd00000000808 */
[----:B------:R-:W-:-:S08]  /*27c0*/  DFMA R32, R32, R12, R32 ;  /* 0x0000000c2020722b */ /* 0x000fd00000000020 */
[----:B------:R-:W-:-:S08]  /*27d0*/  DMUL R12, R32, R10 ;  /* 0x0000000a200c7228 */ /* 0x000fd00000000000 */
[----:B------:R-:W-:Y:S02]  /*27e0*/  DFMA R8, R12, -R8, R10 ;  /* 0x800000080c08722b */ /* 0x000fe4000000000a */
[----:B----4-:R-:W-:-:S06]  /*27f0*/  DADD R20, R20, R24 ;  /* 0x0000000014147229 */ /* 0x010fcc0000000018 */
[----:B------:R-:W-:Y:S02]  /*2800*/  DFMA R8, R32, R8, R12 ;  /* 0x000000082008722b */ /* 0x000fe4000000000c */
[----:B--2---:R-:W-:Y:S01]  /*2810*/  DADD R16, R20, R16 ;  /* 0x0000000014107229 */ /* 0x004fe20000000010 */
[----:B------:R-:W-:-:S07]  /*2820*/  FSETP.GEU.AND P1, PT, |R11|, 6.5827683646048100446e-37, PT ;  /* 0x036000000b00780b */ /* 0x000fce0003f2e200 */
[----:B------:R-:W-:-:S05]  /*2830*/  FFMA R7, RZ, UR8, R9 ;  /* 0x00000008ff077c23 */ /* 0x000fca0008000009 */
[----:B------:R-:W-:Y:S01]  /*2840*/  FSETP.GT.AND P0, PT, |R7|, 1.469367938527859385e-39, PT ;  /* 0x001000000700780b */ /* 0x000fe20003f04200 */
[----:B-----5:R-:W-:-:S08]  /*2850*/  DADD R16, R16, R14 ;  /* 0x0000000010107229 */ /* 0x020fd0000000000e */
[----:B------:R-:W-:-:S04]  /*2860*/  DMUL R16, R16, 0.25 ;  /* 0x3fd0000010107828 */ /* 0x000fc80000000000 */
[----:B------:R-:W-:Y:S07]  /*2870*/  @P0 BRA P1, `(.L_x_31) ;  /* 0x0000000000240947 */ /* 0x000fee0000800000 */
[----:B------:R-:W0:Y:S01]  /*2880*/  LDCU.64 UR4, c[0x0][0x428] ;  /* 0x00008500ff0477ac */ /* 0x000e220008000a00 */
[----:B------:R-:W-:Y:S01]  /*2890*/  IMAD.MOV.U32 R14, RZ, RZ, R10 ;  /* 0x000000ffff0e7224 */ /* 0x000fe200078e000a */
[----:B------:R-:W-:Y:S02]  /*28a0*/  MOV R15, R11 ;  /* 0x0000000b000f7202 */ /* 0x000fe40000000f00 */
[----:B------:R-:W-:Y:S01]  /*28b0*/  MOV R8, 0x28f0 ;  /* 0x000028f000087802 */ /* 0x000fe20000000f00 */
[----:B0-----:R-:W-:Y:S01]  /*28c0*/  IMAD.U32 R10, RZ, RZ, UR4 ;  /* 0x00000004ff0a7e24 */ /* 0x001fe2000f8e00ff */
[----:B------:R-:W-:-:S07]  /*28d0*/  MOV R11, UR5 ;  /* 0x00000005000b7c02 */ /* 0x000fce0008000f00 */
[----:B------:R-:W-:Y:S05]  /*28e0*/  CALL.REL.NOINC `($__internal_0_$__cuda_sm20_div_rn_f64_full) ;  /* 0x0000000400507944 */ /* 0x000fea0003c00000 */
[----:B------:R-:W-:Y:S01]  /*28f0*/  IMAD.MOV.U32 R8, RZ, RZ, R34 ;  /* 0x000000ffff087224 */ /* 0x000fe200078e0022 */
[----:B------:R-:W-:-:S07]  /*2900*/  MOV R9, R35 ;  /* 0x0000002300097202 */ /* 0x000fce0000000f00 */
.L_x_31:
[----:B------:R-:W-:Y:S05]  /*2910*/  BSYNC.RECONVERGENT B2 ;  /* 0x0000000000027941 */ /* 0x000fea0003800200 */
.L_x_30:
[----:B------:R-:W2:Y:S01]  /*2920*/  LDG.E.64 R10, desc[UR6][R18.64] ;  /* 0x00000006120a7981 */ /* 0x000ea2000c1e1b00 */
[----:B------:R-:W0:Y:S02]  /*2930*/  LDCU.64 UR4, c[0x0][0x430] ;  /* 0x00008600ff0477ac */ /* 0x000e240008000a00 */
[----:B0-----:R-:W-:-:S08]  /*2940*/  DMUL R8, R8, UR4 ;  /* 0x0000000408087c28 */ /* 0x001fd00008000000 */
[----:B--2---:R-:W-:-:S07]  /*2950*/  DFMA R8, R16, R8, R10 ;  /* 0x000000081008722b */ /* 0x004fce000000000a */
[----:B------:R0:W-:Y:S04]  /*2960*/  STG.E.64 desc[UR6][R18.64], R8 ;  /* 0x0000000812007986 */ /* 0x0001e8000c101b06 */
.L_x_29:
[----:B------:R-:W-:Y:S05]  /*2970*/  BSYNC.RECONVERGENT B1 ;  /* 0x0000000000017941 */ /* 0x000fea0003800200 */
.L_x_28:
[----:B------:R-:W1:Y:S02]  /*2980*/  LDCU UR4, c[0x0][0x3fc] ;  /* 0x00007f80ff0477ac */ /* 0x000e640008000800 */
[----:B-1----:R-:W-:-:S13]  /*2990*/  ISETP.GE.AND P0, PT, R4, UR4, PT ;  /* 0x0000000404007c0c */ /* 0x002fda000bf06270 */
[----:B------:R-:W-:Y:S05]  /*29a0*/  @P0 EXIT ;  /* 0x000000000000094d */ /* 0x000fea0003800000 */
[----:B------:R-:W0:Y:S01]  /*29b0*/  LDCU.64 UR4, c[0x0][0x3a8] ;  /* 0x00007500ff0477ac */ /* 0x000e220008000a00 */
[----:B------:R-:W1:Y:S01]  /*29c0*/  LDC.64 R16, c[0x0][0x3a0] ;  /* 0x0000e800ff107b82 */ /* 0x000e620000000a00 */
[----:B------:R-:W2:Y:S07]  /*29d0*/  LDG.E.64 R26, desc[UR6][R26.64] ;  /* 0x000000061a1a7981 */ /* 0x000eae000c1e1b00 */
[----:B------:R-:W3:Y:S01]  /*29e0*/  LDC.64 R24, c[0x0][0x410] ;  /* 0x00010400ff187b82 */ /* 0x000ee20000000a00 */
[----:B------:R-:W2:Y:S01]  /*29f0*/  LDG.E.64 R22, desc[UR6][R22.64+0x8] ;  /* 0x0000080616167981 */ /* 0x000ea2000c1e1b00 */
[----:B------:R-:W-:-:S03]  /*2a00*/  IADD3 R30, P0, PT, R3, R2, RZ ;  /* 0x00000002031e7210 */ /* 0x000fc60007f1e0ff */
[----:B------:R-:W4:Y:S01]  /*2a10*/  LDG.E.64 R28, desc[UR6][R28.64] ;  /* 0x000000061c1c7981 */ /* 0x000f22000c1e1b00 */
[----:B0-----:R-:W-:Y:S02]  /*2a20*/  IMAD R8, R6, UR4, RZ ;  /* 0x0000000406087c24 */ /* 0x001fe4000f8e02ff */
[----:B------:R-:W-:Y:S02]  /*2a30*/  IMAD R21, R5, UR5, R4 ;  /* 0x0000000505157c24 */ /* 0x000fe4000f8e0204 */
[----:B------:R-:W-:-:S04]  /*2a40*/  VIADD R9, R8, UR4 ;  /* 0x0000000408097c36 */ /* 0x000fc80008000000 */
[----:B------:R-:W-:-:S04]  /*2a50*/  IMAD R7, R9, UR5, R21 ;  /* 0x0000000509077c24 */ /* 0x000fc8000f8e0215 */
[----:B-1----:R-:W-:Y:S01]  /*2a60*/  IMAD.WIDE R6, R7, 0x8, R16 ;  /* 0x0000000807067825 */ /* 0x002fe200078e0210 */
[----:B------:R-:W-:Y:S01]  /*2a70*/  IADD3 R10, PT, PT, R9, UR4, RZ ;  /* 0x00000004090a7c10 */ /* 0x000fe2000fffe0ff */
[----:B---3--:R-:W3:Y:S02]  /*2a80*/  LDG.E.64 R4, desc[UR6][R24.64+0x8] ;  /* 0x0000080618047981 */ /* 0x008ee4000c1e1b00 */
[----:B------:R-:W-:Y:S02]  /*2a90*/  IMAD R15, R8, UR5, R21 ;  /* 0x00000005080f7c24 */ /* 0x000fe4000f8e0215 */
[----:B------:R-:W3:Y:S02]  /*2aa0*/  LDG.E.64 R6, desc[UR6][R6.64] ;  /* 0x0000000606067981 */ /* 0x000ee4000c1e1b00 */
[----:B------:R-:W-:Y:S02]  /*2ab0*/  IMAD.WIDE R14, R15, 0x8, R16 ;  /* 0x000000080f0e7825 */ /* 0x000fe400078e0210 */
[----:B------:R-:W5:Y:S02]  /*2ac0*/  LDG.E.64 R8, desc[UR6][R24.64] ;  /* 0x0000000618087981 */ /* 0x000f64000c1e1b00 */
[----:B------:R-:W-:-:S02]  /*2ad0*/  IMAD R11, R10, UR5, R21 ;  /* 0x000000050a0b7c24 */ /* 0x000fc4000f8e0215 */
[----:B------:R-:W-:Y:S01]  /*2ae0*/  VIADD R12, R10, UR4 ;  /* 0x000000040a0c7c36 */ /* 0x000fe20008000000 */
[----:B------:R-:W5:Y:S01]  /*2af0*/  LDG.E.64 R14, desc[UR6][R14.64] ;  /* 0x000000060e0e7981 */ /* 0x000f62000c1e1b00 */
[----:B------:R-:W-:-:S04]  /*2b00*/  IMAD.WIDE R10, R11, 0x8, R16 ;  /* 0x000000080b0a7825 */ /* 0x000fc800078e0210 */
[----:B------:R-:W-:Y:S01]  /*2b10*/  IMAD R21, R12, UR5, R21 ;  /* 0x000000050c157c24 */ /* 0x000fe2000f8e0215 */
[----:B------:R-:W0:Y:S01]  /*2b20*/  LDCU.64 UR4, c[0x0][0x408] ;  /* 0x00008100ff0477ac */ /* 0x000e220008000a00 */
[----:B------:R-:W2:Y:S02]  /*2b30*/  LDG.E.64 R12, desc[UR6][R24.64+0x10] ;  /* 0x00001006180c7981 */ /* 0x000ea4000c1e1b00 */
[----:B------:R-:W-:Y:S02]  /*2b40*/  IMAD.WIDE R16, R21, 0x8, R16 ;  /* 0x0000000815107825 */ /* 0x000fe400078e0210 */
[----:B------:R-:W2:Y:S04]  /*2b50*/  LDG.E.64 R10, desc[UR6][R10.64] ;  /* 0x000000060a0a7981 */ /* 0x000ea8000c1e1b00 */
[----:B------:R1:W4:Y:S04]  /*2b60*/  LDG.E.64 R20, desc[UR6][R24.64+0x18] ;  /* 0x0000180618147981 */ /* 0x000328000c1e1b00 */
[----:B------:R-:W4:Y:S01]  /*2b70*/  LDG.E.64 R16, desc[UR6][R16.64] ;  /* 0x0000000610107981 */ /* 0x000f22000c1e1b00 */
[----:B------:R-:W-:-:S02]  /*2b80*/  LEA.HI.X.SX32 R3, R3, R0, 0x1, P0 ;  /* 0x0000000003037211 */ /* 0x000fc400000f0eff */
[C---:B0-----:R-:W-:Y:S01]  /*2b90*/  LEA R2, P0, R30.reuse, UR4, 0x3 ;  /* 0x000000041e027c11 */ /* 0x041fe2000f8018ff */
[----:B------:R-:W0:Y:S01]  /*2ba0*/  LDCU UR4, c[0x0][0x424] ;  /* 0x00008480ff0477ac */ /* 0x000e220008000800 */
[----:B-1----:R-:W1:Y:S02]  /*2bb0*/  LDC.64 R24, c[0x0][0x420] ;  /* 0x00010800ff187b82 */ /* 0x002e640000000a00 */
[----:B------:R-:W-:-:S06]  /*2bc0*/  LEA.HI.X R3, R30, UR5, R3, 0x3, P0 ;  /* 0x000000051e037c11 */ /* 0x000fcc00080f1c03 */
[----:B------:R-:W4:Y:S01]  /*2bd0*/  LDG.E.64 R2, desc[UR6][R2.64+0x8] ;  /* 0x0000080602027981 */ /* 0x000f22000c1e1b00 */
[----:B0-----:R-:W1:Y:S01]  /*2be0*/  MUFU.RCP64H R31, UR4 ;  /* 0x00000004001f7d08 */ /* 0x001e620008001800 */
[----:B------:R-:W-:-:S06]  /*2bf0*/  HFMA2 R30, -RZ, RZ, 0, 5.9604644775390625e-08 ;  /* 0x00000001ff1e7431 */ /* 0x000fcc00000001ff */
[----:B-1----:R-:W-:-:S08]  /*2c00*/  DFMA R32, R30, -R24, 1 ;  /* 0x3ff000001e20742b */ /* 0x002fd00000000818 */
[----:B------:R-:W-:-:S08]  /*2c10*/  DFMA R32, R32, R32, R32 ;  /* 0x000000202020722b */ /* 0x000fd00000000020 */
[----:B------:R-:W-:Y:S01]  /*2c20*/  DFMA R32, R30, R32, R30 ;  /* 0x000000201e20722b */ /* 0x000fe2000000001e */
[----:B------:R-:W-:Y:S01]  /*2c30*/  BSSY.RECONVERGENT B1, `(.L_x_32) ;  /* 0x0000019000017945 */ /* 0x000fe20003800200 */
[----:B---3--:R-:W-:-:S08]  /*2c40*/  DMUL R4, R6, R4 ;  /* 0x0000000406047228 */ /* 0x008fd00000000000 */
[----:B-----5:R-:W-:Y:S02]  /*2c50*/  DFMA R4, R14, R8, R4 ;  /* 0x000000080e04722b */ /* 0x020fe40000000004 */
[----:B------:R-:W-:-:S06]  /*2c60*/  DFMA R6, R32, -R24, 1 ;  /* 0x3ff000002006742b */ /* 0x000fcc0000000818 */
[----:B--2---:R-:W-:Y:S02]  /*2c70*/  DFMA R4, R10, R12, R4 ;  /* 0x0000000c0a04722b */ /* 0x004fe40000000004 */
[----:B------:R-:W-:-:S06]  /*2c80*/  DFMA R6, R32, R6, R32 ;  /* 0x000000062006722b */ /* 0x000fcc0000000020 */
[----:B----4-:R-:W-:-:S08]  /*2c90*/  DFMA R14, R16, R20, R4 ;  /* 0x00000014100e722b */ /* 0x010fd00000000004 */
[----:B------:R-:W-:-:S08]  /*2ca0*/  DMUL R4, R6, R14 ;  /* 0x0000000e06047228 */ /* 0x000fd00000000000 */
[----:B------:R-:W-:Y:S02]  /*2cb0*/  DFMA R24, R4, -R24, R14 ;  /* 0x800000180418722b */ /* 0x000fe4000000000e */
[----:B------:R-:W-:-:S06]  /*2cc0*/  DADD R22, R26, R22 ;  /* 0x000000001a167229 */ /* 0x000fcc0000000016 */
        /* <DEDUP_REMOVED lines=9> */
[----:B------:R-:W-:Y:S01]  /*2d60*/  MOV R8, 0x2da0 ;  /* 0x00002da000087802 */ /* 0x000fe20000000f00 */
[----:B0-----:R-:W-:Y:S01]  /*2d70*/  IMAD.U32 R10, RZ, RZ, UR4 ;  /* 0x00000004ff0a7e24 */ /* 0x001fe2000f8e00ff */
[----:B------:R-:W-:-:S07]  /*2d80*/  MOV R11, UR5 ;  /* 0x00000005000b7c02 */ /* 0x000fce0008000f00 */
[----:B------:R-:W-:Y:S05]  /*2d90*/  CALL.REL.NOINC `($__internal_0_$__cuda_sm20_div_rn_f64_full) ;  /* 0x0000000000247944 */ /* 0x000fea0003c00000 */
[----:B------:R-:W-:Y:S01]  /*2da0*/  IMAD.MOV.U32 R4, RZ, RZ, R34 ;  /* 0x000000ffff047224 */ /* 0x000fe200078e0022 */
[----:B------:R-:W-:-:S07]  /*2db0*/  MOV R5, R35 ;  /* 0x0000002300057202 */ /* 0x000fce0000000f00 */
.L_x_33:
[----:B------:R-:W-:Y:S05]  /*2dc0*/  BSYNC.RECONVERGENT B1 ;  /* 0x0000000000017941 */ /* 0x000fea0003800200 */
.L_x_32:
[----:B------:R-:W2:Y:S01]  /*2dd0*/  LDG.E.64 R6, desc[UR6][R18.64] ;  /* 0x0000000612067981 */ /* 0x000ea2000c1e1b00 */
[----:B------:R-:W0:Y:S02]  /*2de0*/  LDCU.64 UR4, c[0x0][0x430] ;  /* 0x00008600ff0477ac */ /* 0x000e240008000a00 */
[----:B0-----:R-:W-:-:S08]  /*2df0*/  DMUL R4, R4, UR4 ;  /* 0x0000000404047c28 */ /* 0x001fd00008000000 */
[----:B--2---:R-:W-:-:S07]  /*2e00*/  DFMA R2, R2, R4, R6 ;  /* 0x000000040202722b */ /* 0x004fce0000000006 */
[----:B------:R-:W-:Y:S01]  /*2e10*/  STG.E.64 desc[UR6][R18.64], R2 ;  /* 0x0000000212007986 */ /* 0x000fe2000c101b06 */
[----:B------:R-:W-:Y:S05]  /*2e20*/  EXIT ;  /* 0x000000000000794d */ /* 0x000fea0003800000 */
        .weak           $__internal_0_$__cuda_sm20_div_rn_f64_full
        .type           $__internal_0_$__cuda_sm20_div_rn_f64_full,@function
        .size           $__internal_0_$__cuda_sm20_div_rn_f64_full,(.L_x_116 - $__internal_0_$__cuda_sm20_div_rn_f64_full)
$__internal_0_$__cuda_sm20_div_rn_f64_full:
[----:B------:R-:W-:Y:S01]  /*2e30*/  FSETP.GEU.AND P4, PT, |R15|, 1.469367938527859385e-39, PT ;  /* 0x001000000f00780b */ /* 0x000fe20003f8e200 */
[----:B------:R-:W-:Y:S01]  /*2e40*/  IMAD.MOV.U32 R32, RZ, RZ, 0x1 ;  /* 0x00000001ff207424 */ /* 0x000fe200078e00ff */
[C---:B------:R-:W-:Y:S01]  /*2e50*/  FSETP.GEU.AND P2, PT, |R11|.reuse, 1.469367938527859385e-39, PT ;  /* 0x001000000b00780b */ /* 0x040fe20003f4e200 */
[----:B------:R-:W-:Y:S01]  /*2e60*/  BSSY.RECONVERGENT B0, `(.L_x_34) ;  /* 0x0000054000007945 */ /* 0x000fe20003800200 */
[----:B------:R-:W-:Y:S02]  /*2e70*/  LOP3.LUT R12, R11, 0x800fffff, RZ, 0xc0, !PT ;  /* 0x800fffff0b0c7812 */ /* 0x000fe400078ec0ff */
[----:B------:R-:W-:Y:S02]  /*2e80*/  LOP3.LUT R7, R15, 0x7ff00000, RZ, 0xc0, !PT ;  /* 0x7ff000000f077812 */ /* 0x000fe400078ec0ff */
[----:B------:R-:W-:Y:S01]  /*2e90*/  LOP3.LUT R13, R12, 0x3ff00000, RZ, 0xfc, !PT ;  /* 0x3ff000000c0d7812 */ /* 0x000fe200078efcff */
[----:B------:R-:W-:Y:S01]  /*2ea0*/  IMAD.MOV.U32 R12, RZ, RZ, R10 ;  /* 0x000000ffff0c7224 */ /* 0x000fe200078e000a */
[----:B------:R-:W-:-:S02]  /*2eb0*/  MOV R9, 0x1ca00000 ;  /* 0x1ca0000000097802 */ /* 0x000fc40000000f00 */
[C---:B------:R-:W-:Y:S02]  /*2ec0*/  LOP3.LUT R38, R11.reuse, 0x7ff00000, RZ, 0xc0, !PT ;  /* 0x7ff000000b267812 */ /* 0x040fe400078ec0ff */
[----:B------:R-:W-:Y:S01]  /*2ed0*/  @!P4 LOP3.LUT R30, R11, 0x7ff00000, RZ, 0xc0, !PT ;  /* 0x7ff000000b1ec812 */ /* 0x000fe200078ec0ff */
[----:B------:R-:W-:Y:S01]  /*2ee0*/  @!P2 DMUL R12, R10, 8.98846567431157953865e+307 ;  /* 0x7fe000000a0ca828 */ /* 0x000fe20000000000 */
[C---:B------:R-:W-:Y:S02]  /*2ef0*/  ISETP.GE.U32.AND P3, PT, R7.reuse, R38, PT ;  /* 0x000000260700720c */ /* 0x040fe40003f66070 */
[----:B------:R-:W-:Y:S02]  /*2f00*/  @!P4 ISETP.GE.U32.AND P5, PT, R7, R30, PT ;  /* 0x0000001e0700c20c */ /* 0x000fe40003fa6070 */
[C---:B------:R-:W-:Y:S01]  /*2f10*/  SEL R31, R9.reuse, 0x63400000, !P3 ;  /* 0x63400000091f7807 */ /* 0x040fe20005800000 */
[----:B------:R-:W0:Y:S01]  /*2f20*/  MUFU.RCP64H R33, R13 ;  /* 0x0000000d00217308 */ /* 0x000e220000001800 */
[----:B------:R-:W-:-:S02]  /*2f30*/  @!P4 SEL R35, R9, 0x63400000, !P5 ;  /* 0x634000000923c807 */ /* 0x000fc40006800000 */
[--C-:B------:R-:W-:Y:S02]  /*2f40*/  LOP3.LUT R31, R31, 0x800fffff, R15.reuse, 0xf8, !PT ;  /* 0x800fffff1f1f7812 */ /* 0x100fe400078ef80f */
[----:B------:R-:W-:Y:S02]  /*2f50*/  @!P4 LOP3.LUT R30, R35, 0x80000000, R15, 0xf8, !PT ;  /* 0x80000000231ec812 */ /* 0x000fe400078ef80f */
[----:B------:R-:W-:Y:S02]  /*2f60*/  @!P4 MOV R34, RZ ;  /* 0x000000ff0022c202 */ /* 0x000fe40000000f00 */
[----:B------:R-:W-:Y:S01]  /*2f70*/  @!P4 LOP3.LUT R35, R30, 0x100000, RZ, 0xfc, !PT ;  /* 0x001000001e23c812 */ /* 0x000fe200078efcff */
[----:B------:R-:W-:Y:S01]  /*2f80*/  IMAD.MOV.U32 R30, RZ, RZ, R14 ;  /* 0x000000ffff1e7224 */ /* 0x000fe200078e000e */
[----:B------:R-:W-:-:S05]  /*2f90*/  @!P2 LOP3.LUT R38, R13, 0x7ff00000, RZ, 0xc0, !PT ;  /* 0x7ff000000d26a812 */ /* 0x000fca00078ec0ff */
[----:B------:R-:W-:Y:S02]  /*2fa0*/  @!P4 DFMA R30, R30, 2, -R34 ;  /* 0x400000001e1ec82b */ /* 0x000fe40000000822 */
[----:B0-----:R-:W-:-:S08]  /*2fb0*/  DFMA R34, R32, -R12, 1 ;  /* 0x3ff000002022742b */ /* 0x001fd0000000080c */
[----:B------:R-:W-:-:S08]  /*2fc0*/  DFMA R34, R34, R34, R34 ;  /* 0x000000222222722b */ /* 0x000fd00000000022 */
[----:B------:R-:W-:-:S08]  /*2fd0*/  DFMA R34, R32, R34, R32 ;  /* 0x000000222022722b */ /* 0x000fd00000000020 */
[----:B------:R-:W-:-:S08]  /*2fe0*/  DFMA R32, R34, -R12, 1 ;  /* 0x3ff000002220742b */ /* 0x000fd0000000080c */
[----:B------:R-:W-:-:S08]  /*2ff0*/  DFMA R32, R34, R32, R34 ;  /* 0x000000202220722b */ /* 0x000fd00000000022 */
[----:B------:R-:W-:-:S08]  /*3000*/  DMUL R34, R32, R30 ;  /* 0x0000001e20227228 */ /* 0x000fd00000000000 */
[----:B------:R-:W-:-:S08]  /*3010*/  DFMA R36, R34, -R12, R30 ;  /* 0x8000000c2224722b */ /* 0x000fd0000000001e */
[----:B------:R-:W-:Y:S01]  /*3020*/  DFMA R36, R32, R36, R34 ;  /* 0x000000242024722b */ /* 0x000fe20000000022 */
[----:B------:R-:W-:Y:S02]  /*3030*/  MOV R32, R7 ;  /* 0x0000000700207202 */ /* 0x000fe40000000f00 */
[----:B------:R-:W-:-:S05]  /*3040*/  @!P4 LOP3.LUT R32, R31, 0x7ff00000, RZ, 0xc0, !PT ;  /* 0x7ff000001f20c812 */ /* 0x000fca00078ec0ff */
[----:B------:R-:W-:-:S05]  /*3050*/  VIADD R33, R32, 0xffffffff ;  /* 0xffffffff20217836 */ /* 0x000fca0000000000 */
[----:B------:R-:W-:Y:S02]  /*3060*/  ISETP.GT.U32.AND P2, PT, R33, 0x7feffffe, PT ;  /* 0x7feffffe2100780c */ /* 0x000fe40003f44070 */
[----:B------:R-:W-:-:S04]  /*3070*/  IADD3 R33, PT, PT, R38, -0x1, RZ ;  /* 0xffffffff26217810 */ /* 0x000fc80007ffe0ff */
[----:B------:R-:W-:-:S13]  /*3080*/  ISETP.GT.U32.OR P2, PT, R33, 0x7feffffe, P2 ;  /* 0x7feffffe2100780c */ /* 0x000fda0001744470 */
[----:B------:R-:W-:Y:S05]  /*3090*/  @P2 BRA `(.L_x_35) ;  /* 0x00000000006c2947 */ /* 0x000fea0003800000 */
[----:B------:R-:W-:-:S04]  /*30a0*/  LOP3.LUT R14, R11, 0x7ff00000, RZ, 0xc0, !PT ;  /* 0x7ff000000b0e7812 */ /* 0x000fc800078ec0ff */
[CC--:B------:R-:W-:Y:S02]  /*30b0*/  ISETP.GE.U32.AND P2, PT, R7.reuse, R14.reuse, PT ;  /* 0x0000000e0700720c */ /* 0x0c0fe40003f46070 */
[----:B------:R-:W-:Y:S02]  /*30c0*/  VIADDMNMX R7, R7, -R14, 0xb9600000, !PT ;  /* 0xb960000007077446 */ /* 0x000fe4000780090e */
[----:B------:R-:W-:Y:S02]  /*30d0*/  SEL R14, R9, 0x63400000, !P2 ;  /* 0x63400000090e7807 */ /* 0x000fe40005000000 */
[----:B------:R-:W-:-:S05]  /*30e0*/  VIMNMX R7, PT, PT, R7, 0x46a00000, PT ;  /* 0x46a0000007077848 */ /* 0x000fca0003fe0100 */
[----:B------:R-:W-:Y:S02]  /*30f0*/  IMAD.IADD R7, R7, 0x1, -R14 ;  /* 0x0000000107077824 */ /* 0x000fe400078e0a0e */
[----:B------:R-:W-:-:S03]  /*3100*/  IMAD.MOV.U32 R14, RZ, RZ, RZ ;  /* 0x000000ffff0e7224 */ /* 0x000fc600078e00ff */
[----:B------:R-:W-:-:S06]  /*3110*/  IADD3 R15, PT, PT, R7, 0x7fe00000, RZ ;  /* 0x7fe00000070f7810 */ /* 0x000fcc0007ffe0ff */
[----:B------:R-:W-:-:S10]  /*3120*/  DMUL R34, R36, R14 ;  /* 0x0000000e24227228 */ /* 0x000fd40000000000 */
[----:B------:R-:W-:-:S13]  /*3130*/  FSETP.GTU.AND P2, PT, |R35|, 1.469367938527859385e-39, PT ;  /* 0x001000002300780b */ /* 0x000fda0003f4c200 */
[----:B------:R-:W-:Y:S05]  /*3140*/  @P2 BRA `(.L_x_36) ;  /* 0x0000000000942947 */ /* 0x000fea0003800000 */
[----:B------:R-:W-:Y:S01]  /*3150*/  DFMA R12, R36, -R12, R30 ;  /* 0x8000000c240c722b */ /* 0x000fe2000000001e */
[----:B------:R-:W-:-:S09]  /*3160*/  MOV R14, RZ ;  /* 0x000000ff000e7202 */ /* 0x000fd20000000f00 */
[C---:B------:R-:W-:Y:S02]  /*3170*/  FSETP.NEU.AND P2, PT, R13.reuse, RZ, PT ;  /* 0x000000ff0d00720b */ /* 0x040fe40003f4d000 */
[----:B------:R-:W-:-:S04]  /*3180*/  LOP3.LUT R11, R13, 0x80000000, R11, 0x48, !PT ;  /* 0x800000000d0b7812 */ /* 0x000fc800078e480b */
[----:B------:R-:W-:-:S07]  /*3190*/  LOP3.LUT R15, R11, R15, RZ, 0xfc, !PT ;  /* 0x0000000f0b0f7212 */ /* 0x000fce00078efcff */
[----:B------:R-:W-:Y:S05]  /*31a0*/  @!P2 BRA `(.L_x_36) ;  /* 0x00000000007ca947 */ /* 0x000fea0003800000 */
[----:B------:R-:W-:Y:S01]  /*31b0*/  IMAD.MOV R13, RZ, RZ, -R7 ;  /* 0x000000ffff0d7224 */ /* 0x000fe200078e0a07 */
[----:B------:R-:W-:Y:S01]  /*31c0*/  MOV R12, RZ ;  /* 0x000000ff000c7202 */ /* 0x000fe20000000f00 */
[----:B------:R-:W-:Y:S01]  /*31d0*/  DMUL.RP R14, R36, R14 ;  /* 0x0000000e240e7228 */ /* 0x000fe20000008000 */
[----:B------:R-:W-:-:S04]  /*31e0*/  IADD3 R7, PT, PT, -R7, -0x43300000, RZ ;  /* 0xbcd0000007077810 */ /* 0x000fc80007ffe1ff */
[----:B------:R-:W-:-:S05]  /*31f0*/  DFMA R12, R34, -R12, R36 ;  /* 0x8000000c220c722b */ /* 0x000fca0000000024 */
[----:B------:R-:W-:-:S05]  /*3200*/  LOP3.LUT R11, R15, R11, RZ, 0x3c, !PT ;  /* 0x0000000b0f0b7212 */ /* 0x000fca00078e3cff */
[----:B------:R-:W-:-:S04]  /*3210*/  FSETP.NEU.AND P2, PT, |R13|, R7, PT ;  /* 0x000000070d00720b */ /* 0x000fc80003f4d200 */
[----:B------:R-:W-:Y:S02]  /*3220*/  FSEL R34, R14, R34, !P2 ;  /* 0x000000220e227208 */ /* 0x000fe40005000000 */
[----:B------:R-:W-:Y:S01]  /*3230*/  FSEL R35, R11, R35, !P2 ;  /* 0x000000230b237208 */ /* 0x000fe20005000000 */
[----:B------:R-:W-:Y:S06]  /*3240*/  BRA `(.L_x_36) ;  /* 0x0000000000547947 */ /* 0x000fec0003800000 */
.L_x_35:
[----:B------:R-:W-:-:S14]  /*3250*/  DSETP.NAN.AND P2, PT, R14, R14, PT ;  /* 0x0000000e0e00722a */ /* 0x000fdc0003f48000 */
[----:B------:R-:W-:Y:S05]  /*3260*/  @P2 BRA `(.L_x_37) ;  /* 0x0000000000442947 */ /* 0x000fea0003800000 */
[----:B------:R-:W-:-:S14]  /*3270*/  DSETP.NAN.AND P2, PT, R10, R10, PT ;  /* 0x0000000a0a00722a */ /* 0x000fdc0003f48000 */
[----:B------:R-:W-:Y:S05]  /*3280*/  @P2 BRA `(.L_x_38) ;  /* 0x0000000000302947 */ /* 0x000fea0003800000 */
[----:B------:R-:W-:Y:S01]  /*3290*/  ISETP.NE.AND P2, PT, R32, R38, PT ;  /* 0x000000262000720c */ /* 0x000fe20003f45270 */
[----:B------:R-:W-:Y:S01]  /*32a0*/  IMAD.MOV.U32 R34, RZ, RZ, 0x0 ;  /* 0x00000000ff227424 */ /* 0x000fe200078e00ff */
[----:B------:R-:W-:-:S11]  /*32b0*/  MOV R35, 0xfff80000 ;  /* 0xfff8000000237802 */ /* 0x000fd60000000f00 */
[----:B------:R-:W-:Y:S05]  /*32c0*/  @!P2 BRA `(.L_x_36) ;  /* 0x000000000034a947 */ /* 0x000fea0003800000 */
[----:B------:R-:W-:Y:S02]  /*32d0*/  ISETP.NE.AND P2, PT, R32, 0x7ff00000, PT ;  /* 0x7ff000002000780c */ /* 0x000fe40003f45270 */
[----:B------:R-:W-:Y:S02]  /*32e0*/  LOP3.LUT R35, R15, 0x80000000, R11, 0x48, !PT ;  /* 0x800000000f237812 */ /* 0x000fe400078e480b */
[----:B------:R-:W-:-:S13]  /*32f0*/  ISETP.EQ.OR P2, PT, R38, RZ, !P2 ;  /* 0x000000ff2600720c */ /* 0x000fda0005742670 */
[----:B------:R-:W-:Y:S01]  /*3300*/  @P2 LOP3.LUT R7, R35, 0x7ff00000, RZ, 0xfc, !PT ;  /* 0x7ff0000023072812 */ /* 0x000fe200078efcff */
[----:B------:R-:W-:Y:S01]  /*3310*/  @!P2 IMAD.MOV.U32 R34, RZ, RZ, RZ ;  /* 0x000000ffff22a224 */ /* 0x000fe200078e00ff */
[----:B------:R-:W-:-:S03]  /*3320*/  @P2 MOV R34, RZ ;  /* 0x000000ff00222202 */ /* 0x000fc60000000f00 */
[----:B------:R-:W-:Y:S01]  /*3330*/  @P2 IMAD.MOV.U32 R35, RZ, RZ, R7 ;  /* 0x000000ffff232224 */ /* 0x000fe200078e0007 */
[----:B------:R-:W-:Y:S06]  /*3340*/  BRA `(.L_x_36) ;  /* 0x0000000000147947 */ /* 0x000fec0003800000 */
.L_x_38:
[----:B------:R-:W-:Y:S02]  /*3350*/  LOP3.LUT R35, R11, 0x80000, RZ, 0xfc, !PT ;  /* 0x000800000b237812 */ /* 0x000fe400078efcff */
[----:B------:R-:W-:Y:S01]  /*3360*/  MOV R34, R10 ;  /* 0x0000000a00227202 */ /* 0x000fe20000000f00 */
[----:B------:R-:W-:Y:S06]  /*3370*/  BRA `(.L_x_36) ;  /* 0x0000000000087947 */ /* 0x000fec0003800000 */
.L_x_37:
[----:B------:R-:W-:Y:S01]  /*3380*/  LOP3.LUT R35, R15, 0x80000, RZ, 0xfc, !PT ;  /* 0x000800000f237812 */ /* 0x000fe200078efcff */
[----:B------:R-:W-:-:S07]  /*3390*/  IMAD.MOV.U32 R34, RZ, RZ, R14 ;  /* 0x000000ffff227224 */ /* 0x000fce00078e000e */
.L_x_36:
[----:B------:R-:W-:Y:S05]  /*33a0*/  BSYNC.RECONVERGENT B0 ;  /* 0x0000000000007941 */ /* 0x000fea0003800200 */
.L_x_34:
[----:B------:R-:W-:-:S04]  /*33b0*/  HFMA2 R9, -RZ, RZ, 0, 0 ;  /* 0x00000000ff097431 */ /* 0x000fc800000001ff */
[----:B------:R-:W-:Y:S05]  /*33c0*/  RET.REL.NODEC R8 `(_Z10kernel_tauPdiiS_iiS_iiS_S_S_iiS_iiS_iiS_iiS_S_S_ddddii) ;  /* 0xffffffcc080c7950 */ /* 0x000fea0003c3ffff */
.L_x_39:
[----:B------:R-:W-:-:S00]  /*33d0*/  BRA `(.L_x_39) ;  /* 0xfffffffc00fc7947 */ /* 0x000fc0000383ffff */
[----:B------:R-:W-:-:S00]  /*33e0*/  NOP ;  /* 0x0000000000007918 */ /* 0x000fc00000000000 */
        /* <DEDUP_REMOVED lines=9> */
.L_x_116:


//--------------------- .text._Z8kernel_vPdiiS_iiS_iiS_S_S_iiS_iiS_iiS_iiS_S_ddddii --------------------------
	.section	.text._Z8kernel_vPdiiS_iiS_iiS_S_S_iiS_iiS_iiS_iiS_S_ddddii,"ax",@progbits
	.align	128
        .global         _Z8kernel_vPdiiS_iiS_iiS_S_S_iiS_iiS_iiS_iiS_S_ddddii
        .type           _Z8kernel_vPdiiS_iiS_iiS_S_S_iiS_iiS_iiS_iiS_S_ddddii,@function
        .size           _Z8kernel_vPdiiS_iiS_iiS_S_S_iiS_iiS_iiS_iiS_S_ddddii,(.L_x_117 - _Z8kernel_vPdiiS_iiS_iiS_S_S_iiS_iiS_iiS_iiS_S_ddddii)
        .other          _Z8kernel_vPdiiS_iiS_iiS_S_S_iiS_iiS_iiS_iiS_S_ddddii,@"STO_CUDA_ENTRY STV_DEFAULT"
_Z8kernel_vPdiiS_iiS_iiS_S_S_iiS_iiS_iiS_iiS_S_ddddii:
.text._Z8kernel_vPdiiS_iiS_iiS_S_S_iiS_iiS_iiS_iiS_S_ddddii:
        /* <DEDUP_REMOVED lines=13> */
[----:B0-----:R-:W-:-:S05]  /*00d0*/  IMAD R4, R7, UR5, R4 ;  /* 0x0000000507047c24 */ /* 0x001fca000f8e0204 */
[----:B---3--:R-:W-:Y:S02]  /*00e0*/  ISETP.GE.AND P0, PT, R4, UR7, PT ;  /* 0x0000000704007c0c */ /* 0x008fe4000bf06270 */
[----:B------:R-:W0:Y:S01]  /*00f0*/  LDC.64 R2, c[0x0][0x3c8] ;  /* 0x0000f200ff027b82 */ /* 0x000e220000000a00 */
[----:B-1----:R-:W-:Y:S01]  /*0100*/  IMAD R5, R0, UR4, R5 ;  /* 0x0000000400057c24 */ /* 0x002fe2000f8e0205 */
[----:B--2---:R-:W-:-:S03]  /*0110*/  UIADD3 UR4, UPT, UPT, UR8, -0x1, URZ ;  /* 0xffffffff08047890 */ /* 0x004fc6000fffe0ff */
[----:B------:R-:W-:-:S03]  /*0120*/  IMAD R13, R4, UR8, R5 ;  /* 0x00000008040d7c24 */ /* 0x000fc6000f8e0205 */
[----:B------:R-:W1:Y:S01]  /*0130*/  LDC.64 R14, c[0x0][0x380] ;  /* 0x0000e000ff0e7b82 */ /* 0x000e620000000a00 */
[----:B------:R-:W-:-:S04]  /*0140*/  ISETP.GE.OR P1, PT, R5, UR4, P0 ;  /* 0x0000000405007c0c */ /* 0x000fc80008726670 */
[----:B------:R-:W-:-:S03]  /*0150*/  ISETP.LT.OR P1, PT, R5, 0x1, P1 ;  /* 0x000000010500780c */ /* 0x000fc60000f21670 */
[----:B------:R-:W2:Y:S01]  /*0160*/  LDC.64 R16, c[0x0][0x400] ;  /* 0x00010000ff107b82 */ /* 0x000ea20000000a00 */
[----:B----4-:R-:W-:Y:S01]  /*0170*/  IMAD R6, R9, UR6, R6 ;  /* 0x0000000609067c24 */ /* 0x010fe2000f8e0206 */
[----:B------:R-:W3:Y:S03]  /*0180*/  LDCU.64 UR6, c[0x0][0x358] ;  /* 0x00006b00ff0677ac */ /* 0x000ee60008000a00 */
[----:B------:R-:W-:Y:S01]  /*0190*/  IMAD R13, R13, UR9, R6 ;  /* 0x000000090d0d7c24 */ /* 0x000fe2000f8e0206 */
[----:B------:R-:W-:Y:S01]  /*01a0*/  ISETP.GE.OR P1, PT, R6, UR9, P1 ;  /* 0x0000000906007c0c */ /* 0x000fe20008f26670 */
[----:B0-----:R-:W-:Y:S02]  /*01b0*/  IMAD R7, R5, R3, RZ ;  /* 0x0000000305077224 */ /* 0x001fe400078e02ff */
[----:B------:R-:W-:Y:S02]  /*01c0*/  IMAD R11, R4, R2, RZ ;  /* 0x00000002040b7224 */ /* 0x000fe400078e02ff */
[----:B------:R-:W-:-:S02]  /*01d0*/  IMAD.IADD R9, R6, 0x1, R7 ;  /* 0x0000000106097824 */ /* 0x000fc400078e0207 */
[----:B------:R-:W-:Y:S02]  /*01e0*/  IMAD R8, R11, R3, RZ ;  /* 0x000000030b087224 */ /* 0x000fe400078e02ff */
[----:B-1----:R-:W-:-:S04]  /*01f0*/  IMAD.WIDE R14, R13, 0x8, R14 ;  /* 0x000000080d0e7825 */ /* 0x002fc800078e020e */
[----:B------:R-:W-:-:S04]  /*0200*/  IMAD.IADD R10, R9, 0x1, R8 ;  /* 0x00000001090a7824 */ /* 0x000fc800078e0208 */
[----:B--2---:R-:W-:Y:S01]  /*0210*/  IMAD.WIDE R16, R10, 0x8, R16 ;  /* 0x000000080a107825 */ /* 0x004fe200078e0210 */
[----:B---3--:R-:W-:Y:S06]  /*0220*/  @P1 BRA `(.L_x_41) ;  /* 0x0000000400b81947 */ /* 0x008fec0003800000 */
[----:B------:R-:W-:Y:S01]  /*0230*/  IMAD.WIDE R18, R3, 0x8, R16 ;  /* 0x0000000803127825 */ /* 0x000fe200078e0210 */
[----:B------:R-:W2:Y:S01]  /*0240*/  LDG.E.64 R12, desc[UR6][R16.64] ;  /* 0x00000006100c7981 */ /* 0x000ea2000c1e1b00 */
[----:B------:R-:W0:Y:S01]  /*0250*/  LDCU UR4, c[0x0][0x42c] ;  /* 0x00008580ff0477ac */ /* 0x000e220008000800 */
[----:B------:R-:W1:Y:S03]  /*0260*/  LDC.64 R2, c[0x0][0x428] ;  /* 0x00010a00ff027b82 */ /* 0x000e660000000a00 */
[----:B------:R-:W2:Y:S01]  /*0270*/  LDG.E.64 R18, desc[UR6][R18.64] ;  /* 0x0000000612127981 */ /* 0x000ea2000c1e1b00 */
[----:B------:R-:W-:Y:S01]  /*0280*/  IMAD.MOV.U32 R20, RZ, RZ, 0x1 ;  /* 0x00000001ff147424 */ /* 0x000fe200078e00ff */
[----:B------:R-:W-:Y:S01]  /*0290*/  BSSY.RECONVERGENT B2, `(.L_x_42) ;  /* 0x0000019000027945 */ /* 0x000fe20003800200 */
[----:B0-----:R-:W1:Y:S04]  /*02a0*/  MUFU.RCP64H R21, UR4 ;  /* 0x0000000400157d08 */ /* 0x001e680008001800 */
[----:B-1----:R-:W-:-:S08]  /*02b0*/  DFMA R22, R20, -R2, 1 ;  /* 0x3ff000001416742b */ /* 0x002fd00000000802 */
[----:B------:R-:W-:-:S08]  /*02c0*/  DFMA R22, R22, R22, R22 ;  /* 0x000000161616722b */ /* 0x000fd00000000016 */
[----:B------:R-:W-:-:S08]  /*02d0*/  DFMA R22, R20, R22, R20 ;  /* 0x000000161416722b */ /* 0x000fd00000000014 */
[----:B------:R-:W-:-:S08]  /*02e0*/  DFMA R24, R22, -R2, 1 ;  /* 0x3ff000001618742b */ /* 0x000fd00000000802 */
[----:B------:R-:W-:Y:S02]  /*02f0*/  DFMA R24, R22, R24, R22 ;  /* 0x000000181618722b */ /* 0x000fe40000000016 */
[----:B--2---:R-:W-:-:S08]  /*0300*/  DADD R12, R12, R18 ;  /* 0x000000000c0c7229 */ /* 0x004fd00000000012 */
[----:B------:R-:W-:-:S08]  /*0310*/  DMUL R20, R12, 0.5 ;  /* 0x3fe000000c147828 */ /* 0x000fd00000000000 */
        /* <DEDUP_REMOVED lines=8> */
[----:B------:R-:W-:Y:S01]  /*03a0*/  MOV R19, R20 ;  /* 0x0000001400137202 */ /* 0x000fe20000000f00 */
[----:B------:R-:W-:Y:S01]  /*03b0*/  IMAD.MOV.U32 R18, RZ, RZ, R21 ;  /* 0x000000ffff127224 */ /* 0x000fe200078e0015 */
[----:B------:R-:W-:Y:S01]  /*03c0*/  MOV R0, 0x400 ;  /* 0x0000040000007802 */ /* 0x000fe20000000f00 */
[----:B0-----:R-:W-:Y:S02]  /*03d0*/  IMAD.U32 R20, RZ, RZ, UR4 ;  /* 0x00000004ff147e24 */ /* 0x001fe4000f8e00ff */
[----:B------:R-:W-:-:S07]  /*03e0*/  IMAD.U32 R23, RZ, RZ, UR5 ;  /* 0x00000005ff177e24 */ /* 0x000fce000f8e00ff */
[----:B------:R-:W-:Y:S05]  /*03f0*/  CALL.REL.NOINC `($__internal_1_$__cuda_sm20_div_rn_f64_full) ;  /* 0x0000004000507944 */ /* 0x000fea0003c00000 */
[----:B------:R-:W-:Y:S01]  /*0400*/  MOV R12, R19 ;  /* 0x00000013000c7202 */ /* 0x000fe20000000f00 */
[----:B------:R-:W-:-:S07]  /*0410*/  IMAD.MOV.U32 R13, RZ, RZ, R18 ;  /* 0x000000ffff0d7224 */ /* 0x000fce00078e0012 */
.L_x_43:
[----:B------:R-:W-:Y:S05]  /*0420*/  BSYNC.RECONVERGENT B2 ;  /* 0x0000000000027941 */ /* 0x000fea0003800200 */
.L_x_42:
[----:B------:R-:W0:Y:S01]  /*0430*/  LDC R21, c[0x0][0x3cc] ;  /* 0x0000f300ff157b82 */ /* 0x000e220000000800 */
[----:B------:R-:W1:Y:S07]  /*0440*/  LDCU UR4, c[0x0][0x414] ;  /* 0x00008280ff0477ac */ /* 0x000e6e0008000800 */
[----:B------:R-:W2:Y:S08]  /*0450*/  LDC.64 R34, c[0x0][0x3b0] ;  /* 0x0000ec00ff227b82 */ /* 0x000eb00000000a00 */
[----:B------:R-:W3:Y:S01]  /*0460*/  LDC.64 R22, c[0x0][0x408] ;  /* 0x00010200ff167b82 */ /* 0x000ee20000000a00 */
[----:B0-----:R-:W-:-:S02]  /*0470*/  IMAD.IADD R0, R7, 0x1, R21 ;  /* 0x0000000107007824 */ /* 0x001fc400078e0215 */
[----:B------:R-:W-:-:S05]  /*0480*/  IMAD.MOV R3, RZ, RZ, -R21 ;  /* 0x000000ffff037224 */ /* 0x000fca00078e0a15 */
[----:B------:R-:W-:-:S04]  /*0490*/  LEA R3, R3, R0, 0x1 ;  /* 0x0000000003037211 */ /* 0x000fc800078e08ff */
[----:B------:R-:W-:-:S05]  /*04a0*/  IADD3 R3, PT, PT, R8, R3, R6 ;  /* 0x0000000308037210 */ /* 0x000fca0007ffe006 */
[----:B--2---:R-:W-:Y:S01]  /*04b0*/  IMAD.WIDE R34, R3, 0x8, R34 ;  /* 0x0000000803227825 */ /* 0x004fe200078e0222 */
[----:B---3--:R-:W2:Y:S04]  /*04c0*/  LDG.E.64 R30, desc[UR6][R22.64+0x8] ;  /* 0x00000806161e7981 */ /* 0x008ea8000c1e1b00 */
[----:B------:R-:W3:Y:S01]  /*04d0*/  LDG.E.64 R32, desc[UR6][R22.64] ;  /* 0x0000000616207981 */ /* 0x000ee2000c1e1b00 */
[----:B------:R-:W-:-:S03]  /*04e0*/  IMAD.WIDE R18, R21, 0x8, R34 ;  /* 0x0000000815127825 */ /* 0x000fc600078e0222 */
[----:B------:R-:W3:Y:S04]  /*04f0*/  LDG.E.64 R34, desc[UR6][R34.64] ;  /* 0x0000000622227981 */ /* 0x000ee8000c1e1b00 */
[----:B------:R0:W2:Y:S01]  /*0500*/  LDG.E.64 R28, desc[UR6][R18.64] ;  /* 0x00000006121c7981 */ /* 0x0000a2000c1e1b00 */
[----:B------:R-:W-:-:S03]  /*0510*/  IMAD.WIDE R36, R21, 0x8, R18 ;  /* 0x0000000815247825 */ /* 0x000fc600078e0212 */
[----:B------:R-:W4:Y:S04]  /*0520*/  LDG.E.64 R26, desc[UR6][R22.64+0x10] ;  /* 0x00001006161a7981 */ /* 0x000f28000c1e1b00 */
[----:B------:R-:W4:Y:S01]  /*0530*/  LDG.E.64 R24, desc[UR6][R36.64] ;  /* 0x0000000624187981 */ /* 0x000f22000c1e1b00 */
[----:B------:R-:W-:Y:S01]  /*0540*/  IMAD.WIDE R20, R21, 0x8, R36 ;  /* 0x0000000815147825 */ /* 0x000fe200078e0224 */
[----:B0-----:R-:W0:Y:S02]  /*0550*/  LDC.64 R18, c[0x0][0x410] ;  /* 0x00010400ff127b82 */ /* 0x001e240000000a00 */
[----:B------:R0:W5:Y:S04]  /*0560*/  LDG.E.64 R2, desc[UR6][R14.64] ;  /* 0x000000060e027981 */ /* 0x000168000c1e1b00 */
[----:B------:R-:W4:Y:S04]  /*0570*/  LDG.E.64 R22, desc[UR6][R22.64+0x18] ;  /* 0x0000180616167981 */ /* 0x000f28000c1e1b00 */
[----:B------:R-:W4:Y:S01]  /*0580*/  LDG.E.64 R20, desc[UR6][R20.64] ;  /* 0x0000000614147981 */ /* 0x000f22000c1e1b00 */
[----:B------:R-:W-:Y:S01]  /*0590*/  BSSY.RECONVERGENT B2, `(.L_x_44) ;  /* 0x000001c000027945 */ /* 0x000fe20003800200 */
[----:B--2---:R-:W-:Y:S01]  /*05a0*/  DMUL R30, R28, R30 ;  /* 0x0000001e1c1e7228 */ /* 0x004fe20000000000 */
[----:B-1----:R-:W0:Y:S01]  /*05b0*/  MUFU.RCP64H R29, UR4 ;  /* 0x00000004001d7d08 */ /* 0x002e220008001800 */
[----:B------:R-:W-:-:S06]  /*05c0*/  IMAD.MOV.U32 R28, RZ, RZ, 0x1 ;  /* 0x00000001ff1c7424 */ /* 0x000fcc00078e00ff */
[----:B---3--:R-:W-:Y:S02]  /*05d0*/  DFMA R32, R34, R32, R30 ;  /* 0x000000202220722b */ /* 0x008fe4000000001e */
[----:B0-----:R-:W-:-:S08]  /*05e0*/  DFMA R30, R28, -R18, 1 ;  /* 0x3ff000001c1e742b */ /* 0x001fd00000000812 */
[----:B------:R-:W-:-:S08]  /*05f0*/  DFMA R30, R30, R30, R30 ;  /* 0x0000001e1e1e722b */ /* 0x000fd0000000001e */
[----:B------:R-:W-:Y:S02]  /*0600*/  DFMA R30, R28, R30, R28 ;  /* 0x0000001e1c1e722b */ /* 0x000fe4000000001c */
[----:B----4-:R-:W-:-:S06]  /*0610*/  DFMA R24, R24, R26, R32 ;  /* 0x0000001a1818722b */ /* 0x010fcc0000000020 */
        /* <DEDUP_REMOVED lines=11> */
[----:B------:R-:W-:Y:S01]  /*06d0*/  IMAD.MOV.U32 R18, RZ, RZ, R23 ;  /* 0x000000ffff127224 */ /* 0x000fe200078e0017 */
[----:B------:R-:W-:Y:S01]  /*06e0*/  MOV R0, 0x730 ;  /* 0x0000073000007802 */ /* 0x000fe20000000f00 */
[----:B------:R-:W-:Y:S01]  /*06f0*/  IMAD.MOV.U32 R19, RZ, RZ, R22 ;  /* 0x000000ffff137224 */ /* 0x000fe200078e0016 */
[----:B0-----:R-:W-:Y:S01]  /*0700*/  MOV R20, UR4 ;  /* 0x0000000400147c02 */ /* 0x001fe20008000f00 */
[----:B------:R-:W-:-:S07]  /*0710*/  IMAD.U32 R23, RZ, RZ, UR5 ;  /* 0x00000005ff177e24 */ /* 0x000fce000f8e00ff */
[----:B-----5:R-:W-:Y:S05]  /*0720*/  CALL.REL.NOINC `($__internal_1_$__cuda_sm20_div_rn_f64_full) ;  /* 0x0000003c00847944 */ /* 0x020fea0003c00000 */
[----:B------:R-:W-:Y:S02]  /*0730*/  IMAD.MOV.U32 R20, RZ, RZ, R19 ;  /* 0x000000ffff147224 */ /* 0x000fe400078e0013 */
[----:B------:R-:W-:-:S07]  /*0740*/  IMAD.MOV.U32 R21, RZ, RZ, R18 ;  /* 0x000000ffff157224 */ /* 0x000fce00078e0012 */
.L_x_45:
[----:B------:R-:W-:Y:S05]  /*0750*/  BSYNC.RECONVERGENT B2 ;  /* 0x0000000000027941 */ /* 0x000fea0003800200 */
.L_x_44:
[----:B------:R-:W0:Y:S01]  /*0760*/  MUFU.RCP64H R19, R13 ;  /* 0x0000000d00137308 */ /* 0x000e220000001800 */
[----:B------:R-:W-:Y:S01]  /*0770*/  MOV R18, 0x1 ;  /* 0x0000000100127802 */ /* 0x000fe20000000f00 */
[----:B------:R-:W-:Y:S01]  /*0780*/  BSSY.RECONVERGENT B2, `(.L_x_46) ;  /* 0x0000016000027945 */ /* 0x000fe20003800200 */
[----:B------:R-:W-:-:S04]  /*0790*/  FSETP.GEU.AND P2, PT, |R21|, 6.5827683646048100446e-37, PT ;  /* 0x036000001500780b */ /* 0x000fc80003f4e200 */
        /* <DEDUP_REMOVED lines=8> */
[----:B------:R-:W-:-:S05]  /*0820*/  FFMA R0, RZ, R13, R19 ;  /* 0x0000000dff007223 */ /* 0x000fca0000000013 */
[----:B------:R-:W-:-:S13]  /*0830*/  FSETP.GT.AND P1, PT, |R0|, 1.469367938527859385e-39, PT ;  /* 0x001000000000780b */ /* 0x000fda0003f24200 */
[----:B------:R-:W-:Y:S05]  /*0840*/  @P1 BRA P2, `(.L_x_47) ;  /* 0x0000000000241947 */ /* 0x000fea0001000000 */
[----:B------:R-:W-:Y:S01]  /*0850*/  IMAD.MOV.U32 R19, RZ, RZ, R20 ;  /* 0x000000ffff137224 */ /* 0x000fe200078e0014 */
[----:B------:R-:W-:Y:S01]  /*0860*/  MOV R23, R13 ;  /* 0x0000000d00177202 */ /* 0x000fe20000000f00 */
[----:B------:R-:W-:Y:S01]  /*0870*/  IMAD.MOV.U32 R18, RZ, RZ, R21 ;  /* 0x000000ffff127224 */ /* 0x000fe200078e0015 */
[----:B------:R-:W-:Y:S01]  /*0880*/  MOV R0, 0x8b0 ;  /* 0x000008b000007802 */ /* 0x000fe20000000f00 */
[----:B------:R-:W-:-:S07]  /*0890*/  IMAD.MOV.U32 R20, RZ, RZ, R12 ;  /* 0x000000ffff147224 */ /* 0x000fce00078e000c */
[----:B-----5:R-:W-:Y:S05]  /*08a0*/  CALL.REL.NOINC `($__internal_1_$__cuda_sm20_div_rn_f64_full) ;  /* 0x0000003c00247944 */ /* 0x020fea0003c00000 */
[----:B------:R-:W-:-:S04]  /*08b0*/  LOP3.LUT R19, R19, R18, RZ, 0x3c, !PT ;  /* 0x0000001213137212 */ /* 0x000fc800078e3cff */
[----:B------:R-:W-:-:S04]  /*08c0*/  LOP3.LUT R18, R19, R18, RZ, 0x3c, !PT ;  /* 0x0000001213127212 */ /* 0x000fc800078e3cff */
[----:B------:R-:W-:-:S07]  /*08d0*/  LOP3.LUT R19, R19, R18, RZ, 0x3c, !PT ;  /* 0x0000001213137212 */ /* 0x000fce00078e3cff */
.L_x_47:
[----:B------:R-:W-:Y:S05]  /*08e0*/  BSYNC.RECONVERGENT B2 ;  /* 0x0000000000027941 */ /* 0x000fea0003800200 */
.L_x_46:
[----:B-----5:R-:W-:-:S07]  /*08f0*/  DADD R2, R2, R18 ;  /* 0x0000000002027229 */ /* 0x020fce0000000012 */
[----:B------:R0:W-:Y:S04]  /*0900*/  STG.E.64 desc[UR6][R14.64], R2 ;  /* 0x000000020e007986 */ /* 0x0001e8000c101b06 */
.L_x_41:
[----:B------:R-:W-:Y:S05]  /*0910*/  BSYNC.RECONVERGENT B1 ;  /* 0x0000000000017941 */ /* 0x000fea0003800200 */
.L_x_40:
[----:B------:R-:W1:Y:S01]  /*0920*/  LDCU.64 UR4, c[0x0][0x388] ;  /* 0x00007100ff0477ac */ /* 0x000e620008000a00 */
[----:B------:R-:W-:Y:S01]  /*0930*/  BSSY.RECONVERGENT B1, `(.L_x_48) ;  /* 0x000007a000017945 */ /* 0x000fe20003800200 */
[----:B-1----:R-:W-:-:S04]  /*0940*/  ISETP.GE.OR P0, PT, R5, UR4, P0 ;  /* 0x0000000405007c0c */ /* 0x002fc80008706670 */
[C---:B------:R-:W-:Y:S02]  /*0950*/  ISETP.LT.OR P1, PT, R5.reuse, 0x1, P0 ;  /* 0x000000010500780c */ /* 0x040fe40000721670 */
[----:B------:R-:W-:Y:S02]  /*0960*/  ISETP.GE.AND P0, PT, R5, UR4, PT ;  /* 0x0000000405007c0c */ /* 0x000fe4000bf06270 */
[----:B------:R-:W-:-:S13]  /*0970*/  ISETP.GE.OR P1, PT, R6, UR5, P1 ;  /* 0x0000000506007c0c */ /* 0x000fda0008f26670 */
[----:B------:R-:W-:Y:S05]  /*0980*/  @P1 BRA `(.L_x_49) ;  /* 0x0000000400d01947 */ /* 0x000fea0003800000 */
[----:B------:R-:W1:Y:S01]  /*0990*/  LDC R19, c[0x0][0x3cc] ;  /* 0x0000f300ff137b82 */ /* 0x000e620000000800 */
[----:B------:R-:W2:Y:S01]  /*09a0*/  LDG.E.64 R12, desc[UR6][R16.64] ;  /* 0x00000006100c7981 */ /* 0x000ea2000c1e1b00 */
[----:B------:R-:W3:Y:S06]  /*09b0*/  LDCU UR4, c[0x0][0x42c] ;  /* 0x00008580ff0477ac */ /* 0x000eec0008000800 */
[----:B0-----:R-:W0:Y:S01]  /*09c0*/  LDC.64 R2, c[0x0][0x428] ;  /* 0x00010a00ff027b82 */ /* 0x001e220000000a00 */
[----:B-1----:R-:W-:-:S06]  /*09d0*/  IMAD.WIDE R18, R19, 0x8, R16 ;  /* 0x0000000813127825 */ /* 0x002fcc00078e0210 */
[----:B------:R-:W2:Y:S01]  /*09e0*/  LDG.E.64 R18, desc[UR6][R18.64] ;  /* 0x0000000612127981 */ /* 0x000ea2000c1e1b00 */
[----:B---3--:R-:W0:Y:S01]  /*09f0*/  MUFU.RCP64H R21, UR4 ;  /* 0x0000000400157d08 */ /* 0x008e220008001800 */
[----:B------:R-:W-:-:S06]  /*0a00*/  IMAD.MOV.U32 R20, RZ, RZ, 0x1 ;  /* 0x00000001ff147424 */ /* 0x000fcc00078e00ff */
[----:B0-----:R-:W-:-:S08]  /*0a10*/  DFMA R22, R20, -R2, 1 ;  /* 0x3ff000001416742b */ /* 0x001fd00000000802 */
[----:B------:R-:W-:-:S08]  /*0a20*/  DFMA R22, R22, R22, R22 ;  /* 0x000000161616722b */ /* 0x000fd00000000016 */
[----:B------:R-:W-:-:S08]  /*0a30*/  DFMA R22, R20, R22, R20 ;  /* 0x000000161416722b */ /* 0x000fd00000000014 */
[----:B------:R-:W-:-:S08]  /*0a40*/  DFMA R24, R22, -R2, 1 ;  /* 0x3ff000001618742b */ /* 0x000fd00000000802 */
[----:B------:R-:W-:Y:S01]  /*0a50*/  DFMA R24, R22, R24, R22 ;  /* 0x000000181618722b */ /* 0x000fe20000000016 */
[----:B------:R-:W-:Y:S01]  /*0a60*/  BSSY.RECONVERGENT B2, `(.L_x_50) ;  /* 0x0000013000027945 */ /* 0x000fe20003800200 */
[----:B--2---:R-:W-:-:S08]  /*0a70*/  DADD R12, R12, R18 ;  /* 0x000000000c0c7229 */ /* 0x004fd00000000012 */
[----:B------:R-:W-:-:S08]  /*0a80*/  DMUL R20, R12, 0.5 ;  /* 0x3fe000000c147828 */ /* 0x000fd00000000000 */
        /* <DEDUP_REMOVED lines=13> */
[----:B------:R-:W-:Y:S05]  /*0b60*/  CALL.REL.NOINC `($__internal_1_$__cuda_sm20_div_rn_f64_full) ;  /* 0x0000003800747944 */ /* 0x000fea0003c00000 */
[----:B------:R-:W-:Y:S02]  /*0b70*/  IMAD.MOV.U32 R12, RZ, RZ, R19 ;  /* 0x000000ffff0c7224 */ /* 0x000fe400078e0013 */
[----:B------:R-:W-:-:S07]  /*0b80*/  IMAD.MOV.U32 R13, RZ, RZ, R18 ;  /* 0x000000ffff0d7224 */ /* 0x000fce00078e0012 */
.L_x_51:
[----:B------:R-:W-:Y:S05]  /*0b90*/  BSYNC.RECONVERGENT B2 ;  /* 0x0000000000027941 */ /* 0x000fea0003800200 */
.L_x_50:
[----:B------:R-:W0:Y:S01]  /*0ba0*/  LDCU.64 UR4, c[0x0][0x3d8] ;  /* 0x00007b00ff0477ac */ /* 0x000e220008000a00 */
[----:B------:R-:W1:Y:S08]  /*0bb0*/  LDC.64 R20, c[0x0][0x3d0] ;  /* 0x0000f400ff147b82 */ /* 0x000e700000000a00 */
[----:B------:R-:W2:Y:S01]  /*0bc0*/  LDC.64 R22, c[0x0][0x408] ;  /* 0x00010200ff167b82 */ /* 0x000ea20000000a00 */
[----:B0-----:R-:W-:-:S02]  /*0bd0*/  IMAD R3, R4, UR4, RZ ;  /* 0x0000000404037c24 */ /* 0x001fc4000f8e02ff */
[----:B------:R-:W-:-:S03]  /*0be0*/  IMAD R0, R5, UR5, R6 ;  /* 0x0000000505007c24 */ /* 0x000fc6000f8e0206 */
[----:B------:R-:W-:-:S05]  /*0bf0*/  IADD3 R19, PT, PT, R3, UR4, RZ ;  /* 0x0000000403137c10 */ /* 0x000fca000fffe0ff */
[----:B------:R-:W-:-:S04]  /*0c00*/  IMAD R29, R19, UR5, R0 ;  /* 0x00000005131d7c24 */ /* 0x000fc8000f8e0200 */
[----:B-1----:R-:W-:Y:S01]  /*0c10*/  IMAD.WIDE R28, R29, 0x8, R20 ;  /* 0x000000081d1c7825 */ /* 0x002fe200078e0214 */
[----:B--2---:R-:W2:Y:S04]  /*0c20*/  LDG.E.64 R30, desc[UR6][R22.64+0x8] ;  /* 0x00000806161e7981 */ /* 0x004ea8000c1e1b00 */
[----:B------:R-:W3:Y:S04]  /*0c30*/  LDG.E.64 R32, desc[UR6][R22.64] ;  /* 0x0000000616207981 */ /* 0x000ee8000c1e1b00 */
[----:B------:R-:W2:Y:S01]  /*0c40*/  LDG.E.64 R28, desc[UR6][R28.64] ;  /* 0x000000061c1c7981 */ /* 0x000ea2000c1e1b00 */
[----:B------:R-:W-:-:S02]  /*0c50*/  IMAD R35, R3, UR5, R0 ;  /* 0x0000000503237c24 */ /* 0x000fc4000f8e0200 */
[----:B------:R-:W-:Y:S01]  /*0c60*/  VIADD R19, R19, UR4 ;  /* 0x0000000413137c36 */ /* 0x000fe20008000000 */
[----:B------:R-:W4:Y:S01]  /*0c70*/  LDG.E.64 R26, desc[UR6][R22.64+0x10] ;  /* 0x00001006161a7981 */ /* 0x000f22000c1e1b00 */
[----:B------:R-:W-:-:S03]  /*0c80*/  IMAD.WIDE R34, R35, 0x8, R20 ;  /* 0x0000000823227825 */ /* 0x000fc600078e0214 */
[----:B------:R0:W5:Y:S04]  /*0c90*/  LDG.E.64 R2, desc[UR6][R14.64] ;  /* 0x000000060e027981 */ /* 0x000168000c1e1b00 */
[----:B------:R-:W3:Y:S01]  /*0ca0*/  LDG.E.64 R34, desc[UR6][R34.64] ;  /* 0x0000000622227981 */ /* 0x000ee2000c1e1b00 */
[C---:B------:R-:W-:Y:S02]  /*0cb0*/  IMAD R25, R19.reuse, UR5, R0 ;  /* 0x0000000513197c24 */ /* 0x040fe4000f8e0200 */
[----:B------:R-:W-:Y:S01]  /*0cc0*/  VIADD R19, R19, UR4 ;  /* 0x0000000413137c36 */ /* 0x000fe20008000000 */
[----:B------:R-:W4:Y:S01]  /*0cd0*/  LDG.E.64 R22, desc[UR6][R22.64+0x18] ;  /* 0x0000180616167981 */ /* 0x000f22000c1e1b00 */
[----:B------:R-:W-:Y:S01]  /*0ce0*/  IMAD.WIDE R24, R25, 0x8, R20 ;  /* 0x0000000819187825 */ /* 0x000fe200078e0214 */
[----:B------:R-:W1:Y:S03]  /*0cf0*/  LDCU UR4, c[0x0][0x41c] ;  /* 0x00008380ff0477ac */ /* 0x000e660008000800 */
[----:B------:R-:W-:-:S02]  /*0d00*/  IMAD R19, R19, UR5, R0 ;  /* 0x0000000513137c24 */ /* 0x000fc4000f8e0200 */
[----:B------:R-:W4:Y:S02]  /*0d10*/  LDG.E.64 R24, desc[UR6][R24.64] ;  /* 0x0000000618187981 */ /* 0x000f24000c1e1b00 */
[----:B------:R-:W-:Y:S02]  /*0d20*/  IMAD.WIDE R20, R19, 0x8, R20 ;  /* 0x0000000813147825 */ /* 0x000fe400078e0214 */
[----:B------:R-:W0:Y:S04]  /*0d30*/  LDC.64 R18, c[0x0][0x418] ;  /* 0x00010600ff127b82 */ /* 0x000e280000000a00 */
        /* <DEDUP_REMOVED lines=22> */
[----:B------:R-:W-:Y:S02]  /*0ea0*/  MOV R19, R22 ;  /* 0x0000001600137202 */ /* 0x000fe40000000f00 */
[----:B------:R-:W-:Y:S01]  /*0eb0*/  MOV R0, 0xef0 ;  /* 0x00000ef000007802 */ /* 0x000fe20000000f00 */
[----:B0-----:R-:W-:Y:S02]  /*0ec0*/  IMAD.U32 R20, RZ, RZ, UR4 ;  /* 0x00000004ff147e24 */ /* 0x001fe4000f8e00ff */
[----:B------:R-:W-:-:S07]  /*0ed0*/  IMAD.U32 R23, RZ, RZ, UR5 ;  /* 0x00000005ff177e24 */ /* 0x000fce000f8e00ff */
[----:B-----5:R-:W-:Y:S05]  /*0ee0*/  CALL.REL.NOINC `($__internal_1_$__cuda_sm20_div_rn_f64_full) ;  /* 0x0000003400947944 */ /* 0x020fea0003c00000 */
[----:B------:R-:W-:Y:S01]  /*0ef0*/  MOV R20, R19 ;  /* 0x0000001300147202 */ /* 0x000fe20000000f00 */
[----:B------:R-:W-:-:S07]  /*0f00*/  IMAD.MOV.U32 R21, RZ, RZ, R18 ;  /* 0x000000ffff157224 */ /* 0x000fce00078e0012 */
.L_x_53:
[----:B------:R-:W-:Y:S05]  /*0f10*/  BSYNC.RECONVERGENT B2 ;  /* 0x0000000000027941 */ /* 0x000fea0003800200 */
.L_x_52:
[----:B------:R-:W0:Y:S01]  /*0f20*/  MUFU.RCP64H R19, R13 ;  /* 0x0000000d00137308 */ /* 0x000e220000001800 */
[----:B------:R-:W-:Y:S01]  /*0f30*/  IMAD.MOV.U32 R18, RZ, RZ, 0x1 ;  /* 0x00000001ff127424 */ /* 0x000fe200078e00ff */
[----:B------:R-:W-:Y:S01]  /*0f40*/  FSETP.GEU.AND P2, PT, |R21|, 6.5827683646048100446e-37, PT ;  /* 0x036000001500780b */ /* 0x000fe20003f4e200 */
[----:B------:R-:W-:Y:S04]  /*0f50*/  BSSY.RECONVERGENT B2, `(.L_x_54) ;  /* 0x0000015000027945 */ /* 0x000fe80003800200 */
        /* <DEDUP_REMOVED lines=20> */
.L_x_55:
[----:B------:R-:W-:Y:S05]  /*10a0*/  BSYNC.RECONVERGENT B2 ;  /* 0x0000000000027941 */ /* 0x000fea0003800200 */
.L_x_54:
[----:B-----5:R-:W-:-:S07]  /*10b0*/  DADD R2, R2, R18 ;  /* 0x0000000002027229 */ /* 0x020fce0000000012 */
[----:B------:R1:W-:Y:S04]  /*10c0*/  STG.E.64 desc[UR6][R14.64], R2 ;  /* 0x000000020e007986 */ /* 0x0003e8000c101b06 */
.L_x_49:
[----:B------:R-:W-:Y:S05]  /*10d0*/  BSYNC.RECONVERGENT B1 ;  /* 0x0000000000017941 */ /* 0x000fea0003800200 */
.L_x_48:
[----:B------:R-:W2:Y:S01]  /*10e0*/  LDCU UR4, c[0x0][0x430] ;  /* 0x00008600ff0477ac */ /* 0x000ea20008000800 */
[----:B------:R-:W-:Y:S01]  /*10f0*/  BSSY.RECONVERGENT B1, `(.L_x_56) ;  /* 0x0000072000017945 */ /* 0x000fe20003800200 */
[----:B--2---:R-:W-:-:S13]  /*1100*/  ISETP.GE.OR P0, PT, R4, UR4, P0 ;  /* 0x0000000404007c0c */ /* 0x004fda0008706670 */
[----:B01----:R-:W0:Y:S02]  /*1110*/  @!P0 LDC R3, c[0x0][0x38c] ;  /* 0x0000e300ff038b82 */ /* 0x003e240000000800 */
[----:B0-----:R-:W-:-:S05]  /*1120*/  @!P0 VIADD R3, R3, 0xfffffffe ;  /* 0xfffffffe03038836 */ /* 0x001fca0000000000 */
[----:B------:R-:W-:-:S04]  /*1130*/  ISETP.LT.AND P0, PT, R6, R3, !P0 ;  /* 0x000000030600720c */ /* 0x000fc80004701270 */
[----:B------:R-:W-:-:S13]  /*1140*/  ISETP.LT.U32.OR P0, PT, R6, 0x2, !P0 ;  /* 0x000000020600780c */ /* 0x000fda0004701470 */
[----:B------:R-:W-:Y:S05]  /*1150*/  @P0 BRA `(.L_x_57) ;  /* 0x0000000400ac0947 */ /* 0x000fea0003800000 */
[----:B------:R-:W0:Y:S01]  /*1160*/  LDC R19, c[0x0][0x3cc] ;  /* 0x0000f300ff137b82 */ /* 0x000e220000000800 */
[----:B------:R-:W2:Y:S01]  /*1170*/  LDG.E.64 R12, desc[UR6][R16.64] ;  /* 0x00000006100c7981 */ /* 0x000ea2000c1e1b00 */
[----:B------:R-:W1:Y:S06]  /*1180*/  LDCU UR4, c[0x0][0x42c] ;  /* 0x00008580ff0477ac */ /* 0x000e6c0008000800 */
[----:B------:R-:W3:Y:S01]  /*1190*/  LDC.64 R2, c[0x0][0x428] ;  /* 0x00010a00ff027b82 */ /* 0x000ee20000000a00 */
[----:B0-----:R-:W-:-:S06]  /*11a0*/  IMAD.WIDE R18, R19, 0x8, R16 ;  /* 0x0000000813127825 */ /* 0x001fcc00078e0210 */
[----:B------:R-:W2:Y:S01]  /*11b0*/  LDG.E.64 R18, desc[UR6][R18.64] ;  /* 0x0000000612127981 */ /* 0x000ea2000c1e1b00 */
[----:B-1----:R-:W3:Y:S01]  /*11c0*/  MUFU.RCP64H R21, UR4 ;  /* 0x0000000400157d08 */ /* 0x002ee20008001800 */
[----:B------:R-:W-:-:S06]  /*11d0*/  MOV R20, 0x1 ;  /* 0x0000000100147802 */ /* 0x000fcc0000000f00 */
[----:B---3--:R-:W-:-:S08]  /*11e0*/  DFMA R22, R20, -R2, 1 ;  /* 0x3ff000001416742b */ /* 0x008fd00000000802 */
        /* <DEDUP_REMOVED lines=17> */
[----:B------:R-:W-:Y:S02]  /*1300*/  IMAD.MOV.U32 R18, RZ, RZ, R21 ;  /* 0x000000ffff127224 */ /* 0x000fe400078e0015 */
[----:B0-----:R-:W-:Y:S01]  /*1310*/  IMAD.U32 R20, RZ, RZ, UR4 ;  /* 0x00000004ff147e24 */ /* 0x001fe2000f8e00ff */
[----:B------:R-:W-:-:S07]  /*1320*/  MOV R23, UR5 ;  /* 0x0000000500177c02 */ /* 0x000fce0008000f00 */
[----:B------:R-:W-:Y:S05]  /*1330*/  CALL.REL.NOINC `($__internal_1_$__cuda_sm20_div_rn_f64_full) ;  /* 0x0000003000807944 */ /* 0x000fea0003c00000 */
[----:B------:R-:W-:Y:S02]  /*1340*/  IMAD.MOV.U32 R12, RZ, RZ, R19 ;  /* 0x000000ffff0c7224 */ /* 0x000fe400078e0013 */
[----:B------:R-:W-:-:S07]  /*1350*/  IMAD.MOV.U32 R13, RZ, RZ, R18 ;  /* 0x000000ffff0d7224 */ /* 0x000fce00078e0012 */
.L_x_59:
[----:B------:R-:W-:Y:S05]  /*1360*/  BSYNC.RECONVERGENT B2 ;  /* 0x0000000000027941 */ /* 0x000fea0003800200 */
.L_x_58:
[----:B------:R-:W0:Y:S01]  /*1370*/  LDCU.64 UR4, c[0x0][0x3f8] ;  /* 0x00007f00ff0477ac */ /* 0x000e220008000a00 */
[----:B------:R-:W1:Y:S08]  /*1380*/  LDC.64 R20, c[0x0][0x3f0] ;  /* 0x0000fc00ff147b82 */ /* 0x000e700000000a00 */
[----:B------:R-:W2:Y:S08]  /*1390*/  LDC.64 R22, c[0x0][0x408] ;  /* 0x00010200ff167b82 */ /* 0x000eb00000000a00 */
[----:B------:R-:W3:Y:S01]  /*13a0*/  LDC.64 R18, c[0x0][0x420] ;  /* 0x00010800ff127b82 */ /* 0x000ee20000000a00 */
[----:B0-----:R-:W-:Y:S01]  /*13b0*/  IMAD R0, R4, UR4, RZ ;  /* 0x0000000404007c24 */ /* 0x001fe2000f8e02ff */
[----:B------:R-:W0:Y:S01]  /*13c0*/  LDCU UR4, c[0x0][0x424] ;  /* 0x00008480ff0477ac */ /* 0x000e220008000800 */
[----:B------:R-:W-:-:S04]  /*13d0*/  IMAD R3, R5, UR5, R6 ;  /* 0x0000000505037c24 */ /* 0x000fc8000f8e0206 */
[----:B------:R-:W-:-:S04]  /*13e0*/  IMAD R3, R0, UR5, R3 ;  /* 0x0000000500037c24 */ /* 0x000fc8000f8e0203 */
[----:B-1----:R-:W-:Y:S02]  /*13f0*/  IMAD.WIDE R20, R3, 0x8, R20 ;  /* 0x0000000803147825 */ /* 0x002fe400078e0214 */
[----:B------:R1:W5:Y:S04]  /*1400*/  LDG.E.64 R2, desc[UR6][R14.64] ;  /* 0x000000060e027981 */ /* 0x000368000c1e1b00 */
[----:B--2---:R-:W2:Y:S04]  /*1410*/  LDG.E.64 R30, desc[UR6][R22.64+0x8] ;  /* 0x00000806161e7981 */ /* 0x004ea8000c1e1b00 */
[----:B------:R-:W2:Y:S04]  /*1420*/  LDG.E.64 R28, desc[UR6][R20.64+-0x8] ;  /* 0xfffff806141c7981 */ /* 0x000ea8000c1e1b00 */
[----:B------:R-:W4:Y:S04]  /*1430*/  LDG.E.64 R32, desc[UR6][R22.64] ;  /* 0x0000000616207981 */ /* 0x000f28000c1e1b00 */
[----:B------:R-:W4:Y:S04]  /*1440*/  LDG.E.64 R34, desc[UR6][R20.64+-0x10] ;  /* 0xfffff00614227981 */ /* 0x000f28000c1e1b00 */
[----:B------:R-:W3:Y:S04]  /*1450*/  LDG.E.64 R26, desc[UR6][R22.64+0x10] ;  /* 0x00001006161a7981 */ /* 0x000ee8000c1e1b00 */
[----:B------:R-:W3:Y:S04]  /*1460*/  LDG.E.64 R24, desc[UR6][R20.64] ;  /* 0x0000000614187981 */ /* 0x000ee8000c1e1b00 */
[----:B------:R-:W3:Y:S04]  /*1470*/  LDG.E.64 R22, desc[UR6][R22.64+0x18] ;  /* 0x0000180616167981 */ /* 0x000ee8000c1e1b00 */
[----:B------:R-:W3:Y:S01]  /*1480*/  LDG.E.64 R20, desc[UR6][R20.64+0x8] ;  /* 0x0000080614147981 */ /* 0x000ee2000c1e1b00 */
[----:B------:R-:W-:Y:S01]  /*1490*/  BSSY.RECONVERGENT B2, `(.L_x_60) ;  /* 0x000001c000027945 */ /* 0x000fe20003800200 */
[----:B--2---:R-:W-:Y:S01]  /*14a0*/  DMUL R30, R28, R30 ;  /* 0x0000001e1c1e7228 */ /* 0x004fe20000000000 */
[----:B0-----:R-:W3:Y:S01]  /*14b0*/  MUFU.RCP64H R29, UR4 ;  /* 0x00000004001d7d08 */ /* 0x001ee20008001800 */
[----:B------:R-:W-:-:S06]  /*14c0*/  IMAD.MOV.U32 R28, RZ, RZ, 0x1 ;  /* 0x00000001ff1c7424 */ /* 0x000fcc00078e00ff */
[----:B----4-:R-:W-:Y:S02]  /*14d0*/  DFMA R32, R34, R32, R30 ;  /* 0x000000202220722b */ /* 0x010fe4000000001e */
[----:B---3--:R-:W-:-:S08]  /*14e0*/  DFMA R30, R28, -R18, 1 ;  /* 0x3ff000001c1e742b */ /* 0x008fd00000000812 */
[----:B------:R-:W-:-:S08]  /*14f0*/  DFMA R30, R30, R30, R30 ;  /* 0x0000001e1e1e722b */ /* 0x000fd0000000001e */
[----:B------:R-:W-:Y:S02]  /*1500*/  DFMA R30, R28, R30, R28 ;  /* 0x0000001e1c1e722b */ /* 0x000fe4000000001c */
[----:B------:R-:W-:-:S06]  /*1510*/  DFMA R24, R24, R26, R32 ;  /* 0x0000001a1818722b */ /* 0x000fcc0000000020 */
        /* <DEDUP_REMOVED lines=9> */
[----:B-1----:R-:W-:Y:S05]  /*15b0*/  @P0 BRA P1, `(.L_x_61) ;  /* 0x0000000000240947 */ /* 0x002fea0000800000 */
        /* <DEDUP_REMOVED lines=9> */
.L_x_61:
[----:B------:R-:W-:Y:S05]  /*1650*/  BSYNC.RECONVERGENT B2 ;  /* 0x0000000000027941 */ /* 0x000fea0003800200 */
.L_x_60:
        /* <DEDUP_REMOVED lines=24> */
.L_x_63:
[----:B------:R-:W-:Y:S05]  /*17e0*/  BSYNC.RECONVERGENT B2 ;  /* 0x0000000000027941 */ /* 0x000fea0003800200 */
.L_x_62:
[----:B-----5:R-:W-:-:S07]  /*17f0*/  DADD R2, R2, R18 ;  /* 0x0000000002027229 */ /* 0x020fce0000000012 */
[----:B------:R0:W-:Y:S04]  /*1800*/  STG.E.64 desc[UR6][R14.64], R2 ;  /* 0x000000020e007986 */ /* 0x0001e8000c101b06 */
.L_x_57:
[----:B------:R-:W-:Y:S05]  /*1810*/  BSYNC.RECONVERGENT B1 ;  /* 0x0000000000017941 */ /* 0x000fea0003800200 */
.L_x_56:
[----:B------:R-:W1:Y:S01]  /*1820*/  LDCU.64 UR8, c[0x0][0x398] ;  /* 0x00007300ff0877ac */ /* 0x000e620008000a00 */
[----:B0-----:R-:W0:Y:S01]  /*1830*/  LDC.64 R14, c[0x0][0x390] ;  /* 0x0000e400ff0e7b82 */ /* 0x001e220000000a00 */
[----:B------:R-:W-:Y:S01]  /*1840*/  BSSY.RECONVERGENT B1, `(.L_x_64) ;  /* 0x000007d000017945 */ /* 0x000fe20003800200 */
[----:B------:R-:W2:Y:S01]  /*1850*/  LDCU UR5, c[0x0][0x434] ;  /* 0x00008680ff0577ac */ /* 0x000ea20008000800 */
[----:B------:R-:W3:Y:S05]  /*1860*/  LDCU.64 UR10, c[0x0][0x3c8] ;  /* 0x00007900ff0a77ac */ /* 0x000eea0008000a00 */
[----:B------:R-:W4:Y:S01]  /*1870*/  LDC.64 R12, c[0x0][0x400] ;  /* 0x00010000ff0c7b82 */ /* 0x000f220000000a00 */
[----:B-1----:R-:W-:-:S02]  /*1880*/  UIADD3 UR4, UPT, UPT, UR8, -0x2, URZ ;  /* 0xfffffffe08047890 */ /* 0x002fc4000fffe0ff */
[C---:B------:R-:W-:Y:S01]  /*1890*/  IMAD R3, R4.reuse, UR8, R5 ;  /* 0x0000000804037c24 */ /* 0x040fe2000f8e0205 */
[----:B--2---:R-:W-:-:S03]  /*18a0*/  ISETP.GE.AND P0, PT, R4, UR5, PT ;  /* 0x0000000504007c0c */ /* 0x004fc6000bf06270 */
[----:B------:R-:W-:Y:S01]  /*18b0*/  IMAD R3, R3, UR9, R6 ;  /* 0x0000000903037c24 */ /* 0x000fe2000f8e0206 */
[----:B------:R-:W-:Y:S01]  /*18c0*/  ISETP.GE.OR P0, PT, R5, UR4, P0 ;  /* 0x0000000405007c0c */ /* 0x000fe20008706670 */
[----:B---3--:R-:W-:Y:S02]  /*18d0*/  VIADD R11, R11, UR10 ;  /* 0x0000000a0b0b7c36 */ /* 0x008fe40008000000 */
[----:B0-----:R-:W-:Y:S01]  /*18e0*/  IMAD.WIDE R14, R3, 0x8, R14 ;  /* 0x00000008030e7825 */ /* 0x001fe200078e020e */
[----:B------:R-:W-:-:S03]  /*18f0*/  ISETP.LT.OR P0, PT, R5, 0x2, P0 ;  /* 0x000000020500780c */ /* 0x000fc60000701670 */
[----:B------:R-:W-:Y:S01]  /*1900*/  IMAD R30, R11, UR11, R9 ;  /* 0x0000000b0b1e7c24 */ /* 0x000fe2000f8e0209 */
[----:B------:R-:W-:-:S03]  /*1910*/  ISETP.GE.OR P0, PT, R6, UR9, P0 ;  /* 0x0000000906007c0c */ /* 0x000fc60008706670 */
[----:B----4-:R-:W-:-:S10]  /*1920*/  IMAD.WIDE R12, R30, 0x8, R12 ;  /* 0x000000081e0c7825 */ /* 0x010fd400078e020c */
[----:B------:R-:W-:Y:S05]  /*1930*/  @P0 BRA `(.L_x_65) ;  /* 0x0000000400b40947 */ /* 0x000fea0003800000 */
[----:B------:R-:W2:Y:S01]  /*1940*/  LDG.E.64 R20, desc[UR6][R16.64] ;  /* 0x0000000610147981 */ /* 0x000ea2000c1e1b00 */
[----:B------:R-:W0:Y:S01]  /*1950*/  LDCU UR4, c[0x0][0x42c] ;  /* 0x00008580ff0477ac */ /* 0x000e220008000800 */
[----:B------:R-:W1:Y:S02]  /*1960*/  LDC.64 R2, c[0x0][0x428] ;  /* 0x00010a00ff027b82 */ /* 0x000e640000000a00 */
[----:B------:R-:W2:Y:S01]  /*1970*/  LDG.E.64 R18, desc[UR6][R12.64] ;  /* 0x000000060c127981 */ /* 0x000ea2000c1e1b00 */
[----:B------:R-:W-:Y:S01]  /*1980*/  MOV R22, 0x1 ;  /* 0x0000000100167802 */ /* 0x000fe20000000f00 */
[----:B------:R-:W-:Y:S01]  /*1990*/  BSSY.RECONVERGENT B2, `(.L_x_66) ;  /* 0x0000019000027945 */ /* 0x000fe20003800200 */
[----:B0-----:R-:W1:Y:S04]  /*19a0*/  MUFU.RCP64H R23, UR4 ;  /* 0x0000000400177d08 */ /* 0x001e680008001800 */
[----:B-1----:R-:W-:-:S08]  /*19b0*/  DFMA R24, R22, -R2, 1 ;  /* 0x3ff000001618742b */ /* 0x002fd00000000802 */
[----:B------:R-:W-:-:S08]  /*19c0*/  DFMA R24, R24, R24, R24 ;  /* 0x000000181818722b */ /* 0x000fd00000000018 */
[----:B------:R-:W-:Y:S02]  /*19d0*/  DFMA R22, R22, R24, R22 ;  /* 0x000000181616722b */ /* 0x000fe40000000016 */
[----:B--2---:R-:W-:-:S06]  /*19e0*/  DADD R20, R20, R18 ;  /* 0x0000000014147229 */ /* 0x004fcc0000000012 */
[----:B------:R-:W-:Y:S02]  /*19f0*/  DFMA R18, R22, -R2, 1 ;  /* 0x3ff000001612742b */ /* 0x000fe40000000802 */
[----:B------:R-:W-:-:S06]  /*1a00*/  DMUL R20, R20, 0.5 ;  /* 0x3fe0000014147828 */ /* 0x000fcc0000000000 */
[----:B------:R-:W-:-:S08]  /*1a10*/  DFMA R22, R22, R18, R22 ;  /* 0x000000121616722b */ /* 0x000fd00000000016 */
[----:B------:R-:W-:Y:S01]  /*1a20*/  DMUL R18, R22, R20 ;  /* 0x0000001416127228 */ /* 0x000fe20000000000 */
[----:B------:R-:W-:-:S07]  /*1a30*/  FSETP.GEU.AND P1, PT, |R21|, 6.5827683646048100446e-37, PT ;  /* 0x036000001500780b */ /* 0x000fce0003f2e200 */
[----:B------:R-:W-:-:S08]  /*1a40*/  DFMA R2, R18, -R2, R20 ;  /* 0x800000021202722b */ /* 0x000fd00000000014 */
[----:B------:R-:W-:-:S10]  /*1a50*/  DFMA R2, R22, R2, R18 ;  /* 0x000000021602722b */ /* 0x000fd40000000012 */
        /* <DEDUP_REMOVED lines=12> */
.L_x_67:
[----:B------:R-:W-:Y:S05]  /*1b20*/  BSYNC.RECONVERGENT B2 ;  /* 0x0000000000027941 */ /* 0x000fea0003800200 */
.L_x_66:
[----:B------:R-:W0:Y:S01]  /*1b30*/  LDC.64 R18, c[0x0][0x3d8] ;  /* 0x0000f600ff127b82 */ /* 0x000e220000000a00 */
[----:B------:R-:W-:Y:S01]  /*1b40*/  IADD3 R0, PT, PT, R5, -0x2, RZ ;  /* 0xfffffffe05007810 */ /* 0x000fe20007ffe0ff */
        /* <DEDUP_REMOVED lines=12> */
[----:B0-----:R-:W-:-:S04]  /*1c10*/  IMAD.WIDE R20, R19, 0x8, R20 ;  /* 0x0000000813147825 */ /* 0x001fc800078e0214 */
[----:B------:R-:W-:Y:S02]  /*1c20*/  IMAD.WIDE R24, R19, 0x8, R20 ;  /* 0x0000000813187825 */ /* 0x000fe400078e0214 */
[----:B------:R-:W4:Y:S04]  /*1c30*/  LDG.E.64 R18, desc[UR6][R20.64] ;  /* 0x0000000614127981 */ /* 0x000f28000c1e1b00 */
[----:B------:R-:W4:Y:S04]  /*1c40*/  LDG.E.64 R24, desc[UR6][R24.64] ;  /* 0x0000000618187981 */ /* 0x000f28000c1e1b00 */
[----:B------:R-:W4:Y:S04]  /*1c50*/  LDG.E.64 R20, desc[UR6][R22.64+0x10] ;  /* 0x0000100616147981 */ /* 0x000f28000c1e1b00 */
[----:B------:R-:W4:Y:S01]  /*1c60*/  LDG.E.64 R22, desc[UR6][R22.64+0x18] ;  /* 0x0000180616167981 */ /* 0x000f22000c1e1b00 */
[----:B--2---:R-:W-:Y:S01]  /*1c70*/  DMUL R36, R28, R26 ;  /* 0x0000001a1c247228 */ /* 0x004fe20000000000 */
[----:B------:R-:W0:Y:S01]  /*1c80*/  LDC.64 R26, c[0x0][0x410] ;  /* 0x00010400ff1a7b82 */ /* 0x000e220000000a00 */
[----:B-1----:R-:W0:Y:S01]  /*1c90*/  MUFU.RCP64H R29, UR4 ;  /* 0x00000004001d7d08 */ /* 0x002e220008001800 */
[----:B------:R-:W-:-:S05]  /*1ca0*/  IMAD.MOV.U32 R28, RZ, RZ, 0x1 ;  /* 0x00000001ff1c7424 */ /* 0x000fca00078e00ff */
[----:B---3--:R-:W-:Y:S02]  /*1cb0*/  DFMA R32, R34, R32, R36 ;  /* 0x000000202220722b */ /* 0x008fe40000000024 */
[----:B0-----:R-:W-:-:S08]  /*1cc0*/  DFMA R34, R28, -R26, 1 ;  /* 0x3ff000001c22742b */ /* 0x001fd0000000081a */
[----:B------:R-:W-:-:S08]  /*1cd0*/  DFMA R34, R34, R34, R34 ;  /* 0x000000222222722b */ /* 0x000fd00000000022 */
[----:B------:R-:W-:Y:S01]  /*1ce0*/  DFMA R34, R28, R34, R28 ;  /* 0x000000221c22722b */ /* 0x000fe2000000001c */
[----:B------:R0:W5:Y:S01]  /*1cf0*/  LDG.E.64 R28, desc[UR6][R14.64] ;  /* 0x000000060e1c7981 */ /* 0x000162000c1e1b00 */
        /* <DEDUP_REMOVED lines=10> */
[----:B------:R-:W-:-:S12]  /*1da0*/  BSSY.RECONVERGENT B2, `(.L_x_68) ;  /* 0x000000b000027945 */ /* 0x000fd80003800200 */
[----:B0-----:R-:W-:Y:S05]  /*1db0*/  @P0 BRA P1, `(.L_x_69) ;  /* 0x0000000000240947 */ /* 0x001fea0000800000 */
        /* <DEDUP_REMOVED lines=9> */
.L_x_69:
[----:B------:R-:W-:Y:S05]  /*1e50*/  BSYNC.RECONVERGENT B2 ;  /* 0x0000000000027941 */ /* 0x000fea0003800200 */
.L_x_68:
        /* <DEDUP_REMOVED lines=18> */
[----:B------:R-:W-:Y:S02]  /*1f80*/  MOV R23, R3 ;  /* 0x0000000300177202 */ /* 0x000fe40000000f00 */
[----:B------:R-:W-:-:S07]  /*1f90*/  MOV R0, 0x1fb0 ;  /* 0x00001fb000007802 */ /* 0x000fce0000000f00 */
[----:B-----5:R-:W-:Y:S05]  /*1fa0*/  CALL.REL.NOINC `($__internal_1_$__cuda_sm20_div_rn_f64_full) ;  /* 0x0000002400647944 */ /* 0x020fea0003c00000 */
[----:B------:R-:W-:-:S04]  /*1fb0*/  LOP3.LUT R19, R19, R18, RZ, 0x3c, !PT ;  /* 0x0000001213137212 */ /* 0x000fc800078e3cff */
[----:B------:R-:W-:-:S04]  /*1fc0*/  LOP3.LUT R18, R19, R18, RZ, 0x3c, !PT ;  /* 0x0000001213127212 */ /* 0x000fc800078e3cff */
[----:B------:R-:W-:-:S07]  /*1fd0*/  LOP3.LUT R19, R19, R18, RZ, 0x3c, !PT ;  /* 0x0000001213137212 */ /* 0x000fce00078e3cff */
.L_x_71:
[----:B------:R-:W-:Y:S05]  /*1fe0*/  BSYNC.RECONVERGENT B2 ;  /* 0x0000000000027941 */ /* 0x000fea0003800200 */
.L_x_70:
[----:B-----5:R-:W-:-:S07]  /*1ff0*/  DADD R28, R28, R18 ;  /* 0x000000001c1c7229 */ /* 0x020fce0000000012 */
[----:B------:R0:W-:Y:S04]  /*2000*/  STG.E.64 desc[UR6][R14.64], R28 ;  /* 0x0000001c0e007986 */ /* 0x0001e8000c101b06 */
.L_x_65:
[----:B------:R-:W-:Y:S05]  /*2010*/  BSYNC.RECONVERGENT B1 ;  /* 0x0000000000017941 */ /* 0x000fea0003800200 */
.L_x_64:
[----:B------:R-:W1:Y:S01]  /*2020*/  LDCU UR4, c[0x0][0x434] ;  /* 0x00008680ff0477ac */ /* 0x000e620008000800 */
[----:B------:R-:W-:Y:S01]  /*2030*/  BSSY.RECONVERGENT B1, `(.L_x_72) ;  /* 0x0000073000017945 */ /* 0x000fe20003800200 */
[----:B------:R-:W2:Y:S01]  /*2040*/  LDCU.64 UR8, c[0x0][0x398] ;  /* 0x00007300ff0877ac */ /* 0x000ea20008000a00 */
[----:B-1----:R-:W-:-:S04]  /*2050*/  ISETP.GE.AND P0, PT, R4, UR4, PT ;  /* 0x0000000404007c0c */ /* 0x002fc8000bf06270 */
[----:B--2---:R-:W-:-:S04]  /*2060*/  ISETP.LT.AND P0, PT, R5, UR8, !P0 ;  /* 0x0000000805007c0c */ /* 0x004fc8000c701270 */
[----:B------:R-:W-:-:S13]  /*2070*/  ISETP.GE.OR P1, PT, R6, UR9, !P0 ;  /* 0x0000000906007c0c */ /* 0x000fda000c726670 */
[----:B------:R-:W-:Y:S05]  /*2080*/  @P1 BRA `(.L_x_73) ;  /* 0x0000000400b41947 */ /* 0x000fea0003800000 */
[----:B------:R-:W2:Y:S01]  /*2090*/  LDG.E.64 R20, desc[UR6][R16.64] ;  /* 0x0000000610147981 */ /* 0x000ea2000c1e1b00 */
[----:B------:R-:W1:Y:S01]  /*20a0*/  LDCU UR4, c[0x0][0x42c] ;  /* 0x00008580ff0477ac */ /* 0x000e620008000800 */
[----:B------:R-:W3:Y:S02]  /*20b0*/  LDC.64 R2, c[0x0][0x428] ;  /* 0x00010a00ff027b82 */ /* 0x000ee40000000a00 */
[----:B------:R-:W2:Y:S01]  /*20c0*/  LDG.E.64 R18, desc[UR6][R12.64] ;  /* 0x000000060c127981 */ /* 0x000ea2000c1e1b00 */
[----:B------:R-:W-:Y:S01]  /*20d0*/  IMAD.MOV.U32 R22, RZ, RZ, 0x1 ;  /* 0x00000001ff167424 */ /* 0x000fe200078e00ff */
[----:B------:R-:W-:Y:S01]  /*20e0*/  BSSY.RECONVERGENT B2, `(.L_x_74) ;  /* 0x0000019000027945 */ /* 0x000fe20003800200 */
[----:B-1----:R-:W3:Y:S04]  /*20f0*/  MUFU.RCP64H R23, UR4 ;  /* 0x0000000400177d08 */ /* 0x002ee80008001800 */
[----:B---3--:R-:W-:-:S08]  /*2100*/  DFMA R24, R22, -R2, 1 ;  /* 0x3ff000001618742b */ /* 0x008fd00000000802 */
        /* <DEDUP_REMOVED lines=13> */
[----:B------:R-:W1:Y:S01]  /*21e0*/  LDCU.64 UR4, c[0x0][0x428] ;  /* 0x00008500ff0477ac */ /* 0x000e620008000a00 */
[----:B------:R-:W-:Y:S01]  /*21f0*/  IMAD.MOV.U32 R19, RZ, RZ, R20 ;  /* 0x000000ffff137224 */ /* 0x000fe200078e0014 */
[----:B------:R-:W-:Y:S02]  /*2200*/  MOV R18, R21 ;  /* 0x0000001500127202 */ /* 0x000fe40000000f00 */
[----:B------:R-:W-:Y:S01]  /*2210*/  MOV R0, 0x2250 ;  /* 0x0000225000007802 */ /* 0x000fe20000000f00 */
[----:B-1----:R-:W-:Y:S02]  /*2220*/  IMAD.U32 R20, RZ, RZ, UR4 ;  /* 0x00000004ff147e24 */ /* 0x002fe4000f8e00ff */
[----:B------:R-:W-:-:S07]  /*2230*/  IMAD.U32 R23, RZ, RZ, UR5 ;  /* 0x00000005ff177e24 */ /* 0x000fce000f8e00ff */
[----:B0-----:R-:W-:Y:S05]  /*2240*/  CALL.REL.NOINC `($__internal_1_$__cuda_sm20_div_rn_f64_full) ;  /* 0x0000002000bc7944 */ /* 0x001fea0003c00000 */
[----:B------:R-:W-:Y:S01]  /*2250*/  MOV R2, R19 ;  /* 0x0000001300027202 */ /* 0x000fe20000000f00 */
[----:B------:R-:W-:-:S07]  /*2260*/  IMAD.MOV.U32 R3, RZ, RZ, R18 ;  /* 0x000000ffff037224 */ /* 0x000fce00078e0012 */
.L_x_75:
[----:B------:R-:W-:Y:S05]  /*2270*/  BSYNC.RECONVERGENT B2 ;  /* 0x0000000000027941 */ /* 0x000fea0003800200 */
.L_x_74:
[----:B------:R-:W1:Y:S01]  /*2280*/  LDC.64 R26, c[0x0][0x3b8] ;  /* 0x0000ee00ff1a7b82 */ /* 0x000e620000000a00 */
[----:B------:R-:W2:Y:S01]  /*2290*/  LDCU.64 UR4, c[0x0][0x3c8] ;  /* 0x00007900ff0477ac */ /* 0x000ea20008000a00 */
[----:B0-----:R-:W5:Y:S06]  /*22a0*/  LDG.E.64 R28, desc[UR6][R14.64] ;  /* 0x000000060e1c7981 */ /* 0x001f6c000c1e1b00 */
[----:B------:R-:W0:Y:S01]  /*22b0*/  LDC.64 R20, c[0x0][0x408] ;  /* 0x00010200ff147b82 */ /* 0x000e220000000a00 */
[----:B-1----:R-:W-:-:S06]  /*22c0*/  IMAD.WIDE R18, R30, 0x8, R26 ;  /* 0x000000081e127825 */ /* 0x002fcc00078e021a */
[----:B------:R-:W3:Y:S04]  /*22d0*/  LDG.E.64 R18, desc[UR6][R18.64] ;  /* 0x0000000612127981 */ /* 0x000ee8000c1e1b00 */
[----:B0-----:R-:W3:Y:S01]  /*22e0*/  LDG.E.64 R22, desc[UR6][R20.64+0x8] ;  /* 0x0000080614167981 */ /* 0x001ee2000c1e1b00 */
[----:B------:R-:W-:-:S03]  /*22f0*/  IMAD.WIDE R30, R10, 0x8, R26 ;  /* 0x000000080a1e7825 */ /* 0x000fc600078e021a */
[----:B------:R-:W4:Y:S04]  /*2300*/  LDG.E.64 R24, desc[UR6][R20.64] ;  /* 0x0000000614187981 */ /* 0x000f28000c1e1b00 */
[----:B------:R-:W4:Y:S01]  /*2310*/  LDG.E.64 R30, desc[UR6][R30.64] ;  /* 0x000000061e1e7981 */ /* 0x000f22000c1e1b00 */
[----:B--2---:R-:W-:-:S03]  /*2320*/  VIADD R0, R11, UR4 ;  /* 0x000000040b007c36 */ /* 0x004fc60008000000 */
[----:B------:R-:W2:Y:S01]  /*2330*/  LDG.E.64 R32, desc[UR6][R20.64+0x10] ;  /* 0x0000100614207981 */ /* 0x000ea2000c1e1b00 */
[C---:B------:R-:W-:Y:S01]  /*2340*/  IMAD R35, R0.reuse, UR5, R9 ;  /* 0x0000000500237c24 */ /* 0x040fe2000f8e0209 */
[----:B------:R-:W-:Y:S01]  /*2350*/  IADD3 R0, PT, PT, R0, UR4, RZ ;  /* 0x0000000400007c10 */ /* 0x000fe2000fffe0ff */
[----:B------:R-:W0:Y:S02]  /*2360*/  LDCU UR4, c[0x0][0x41c] ;  /* 0x00008380ff0477ac */ /* 0x000e240008000800 */
[----:B------:R-:W-:-:S04]  /*2370*/  IMAD.WIDE R34, R35, 0x8, R26 ;  /* 0x0000000823227825 */ /* 0x000fc800078e021a */
[----:B------:R-:W-:Y:S02]  /*2380*/  IMAD R37, R0, UR5, R9 ;  /* 0x0000000500257c24 */ /* 0x000fe4000f8e0209 */
[----:B------:R-:W2:Y:S02]  /*2390*/  LDG.E.64 R34, desc[UR6][R34.64] ;  /* 0x0000000622227981 */ /* 0x000ea4000c1e1b00 */
[----:B------:R-:W-:Y:S02]  /*23a0*/  IMAD.WIDE R36, R37, 0x8, R26 ;  /* 0x0000000825247825 */ /* 0x000fe400078e021a */
[----:B------:R1:W2:Y:S04]  /*23b0*/  LDG.E.64 R26, desc[UR6][R20.64+0x18] ;  /* 0x00001806141a7981 */ /* 0x0002a8000c1e1b00 */
[----:B------:R-:W2:Y:S01]  /*23c0*/  LDG.E.64 R36, desc[UR6][R36.64] ;  /* 0x0000000624247981 */ /* 0x000ea2000c1e1b00 */
[----:B-1----:R-:W1:Y:S01]  /*23d0*/  LDC.64 R20, c[0x0][0x418] ;  /* 0x00010600ff147b82 */ /* 0x002e620000000a00 */
[----:B------:R-:W-:Y:S01]  /*23e0*/  BSSY.RECONVERGENT B2, `(.L_x_76) ;  /* 0x000001c000027945 */ /* 0x000fe20003800200 */
[----:B---3--:R-:W-:Y:S01]  /*23f0*/  DMUL R22, R18, R22 ;  /* 0x0000001612167228 */ /* 0x008fe20000000000 */
[----:B0-----:R-:W1:Y:S01]  /*2400*/  MUFU.RCP64H R19, UR4 ;  /* 0x0000000400137d08 */ /* 0x001e620008001800 */
[----:B------:R-:W-:-:S06]  /*2410*/  IMAD.MOV.U32 R18, RZ, RZ, 0x1 ;  /* 0x00000001ff127424 */ /* 0x000fcc00078e00ff */
[----:B----4-:R-:W-:Y:S02]  /*2420*/  DFMA R24, R30, R24, R22 ;  /* 0x000000181e18722b */ /* 0x010fe40000000016 */
[----:B-1----:R-:W-:-:S08]  /*2430*/  DFMA R22, R18, -R20, 1 ;  /* 0x3ff000001216742b */ /* 0x002fd00000000814 */
[----:B------:R-:W-:-:S08]  /*2440*/  DFMA R22, R22, R22, R22 ;  /* 0x000000161616722b */ /* 0x000fd00000000016 */
[----:B------:R-:W-:Y:S02]  /*2450*/  DFMA R22, R18, R22, R18 ;  /* 0x000000161216722b */ /* 0x000fe40000000012 */
[----:B--2---:R-:W-:-:S06]  /*2460*/  DFMA R24, R34, R32, R24 ;  /* 0x000000202218722b */ /* 0x004fcc0000000018 */
        /* <DEDUP_REMOVED lines=19> */
.L_x_77:
[----:B------:R-:W-:Y:S05]  /*25a0*/  BSYNC.RECONVERGENT B2 ;  /* 0x0000000000027941 */ /* 0x000fea0003800200 */
.L_x_76:
        /* <DEDUP_REMOVED lines=15> */
[----:B------:R-:W-:Y:S01]  /*26a0*/  MOV R19, R20 ;  /* 0x0000001400137202 */ /* 0x000fe20000000f00 */
[----:B------:R-:W-:Y:S01]  /*26b0*/  IMAD.MOV.U32 R18, RZ, RZ, R21 ;  /* 0x000000ffff127224 */ /* 0x000fe200078e0015 */
[----:B------:R-:W-:Y:S01]  /*26c0*/  MOV R23, R3 ;  /* 0x0000000300177202 */ /* 0x000fe20000000f00 */
[----:B------:R-:W-:Y:S01]  /*26d0*/  IMAD.MOV.U32 R20, RZ, RZ, R2 ;  /* 0x000000ffff147224 */ /* 0x000fe200078e0002 */
[----:B------:R-:W-:-:S07]  /*26e0*/  MOV R0, 0x2700 ;  /* 0x0000270000007802 */ /* 0x000fce0000000f00 */
[----:B-----5:R-:W-:Y:S05]  /*26f0*/  CALL.REL.NOINC `($__internal_1_$__cuda_sm20_div_rn_f64_full) ;  /* 0x0000001c00907944 */ /* 0x020fea0003c00000 */
[----:B------:R-:W-:-:S04]  /*2700*/  LOP3.LUT R19, R19, R18, RZ, 0x3c, !PT ;  /* 0x0000001213137212 */ /* 0x000fc800078e3cff */
[----:B------:R-:W-:-:S04]  /*2710*/  LOP3.LUT R18, R19, R18, RZ, 0x3c, !PT ;  /* 0x0000001213127212 */ /* 0x000fc800078e3cff */
[----:B------:R-:W-:-:S07]  /*2720*/  LOP3.LUT R19, R19, R18, RZ, 0x3c, !PT ;  /* 0x0000001213137212 */ /* 0x000fce00078e3cff */
.L_x_79:
[----:B------:R-:W-:Y:S05]  /*2730*/  BSYNC.RECONVERGENT B2 ;  /* 0x0000000000027941 */ /* 0x000fea0003800200 */
.L_x_78:
[----:B-----5:R-:W-:-:S07]  /*2740*/  DADD R28, R28, R18 ;  /* 0x000000001c1c7229 */ /* 0x020fce0000000012 */
[----:B------:R1:W-:Y:S04]  /*2750*/  STG.E.64 desc[UR6][R14.64], R28 ;  /* 0x0000001c0e007986 */ /* 0x0003e8000c101b06 */
.L_x_73:
[----:B------:R-:W-:Y:S05]  /*2760*/  BSYNC.RECONVERGENT B1 ;  /* 0x0000000000017941 */ /* 0x000fea0003800200 */
.L_x_72:
[----:B------:R-:W2:Y:S01]  /*2770*/  LDCU UR4, c[0x0][0x39c] ;  /* 0x00007380ff0477ac */ /* 0x000ea20008000800 */
[----:B------:R-:W-:Y:S01]  /*2780*/  ISETP.GE.U32.AND P1, PT, R6, 0x2, PT ;  /* 0x000000020600780c */ /* 0x000fe20003f26070 */
[----:B------:R-:W-:Y:S01]  /*2790*/  BSSY.RECONVERGENT B1, `(.L_x_80) ;  /* 0x000006e000017945 */ /* 0x000fe20003800200 */
[----:B--2---:R-:W-:-:S06]  /*27a0*/  UIADD3 UR4, UPT, UPT, UR4, -0x2, URZ ;  /* 0xfffffffe04047890 */ /* 0x004fcc000fffe0ff */
[----:B------:R-:W-:-:S04]  /*27b0*/  ISETP.GE.OR P1, PT, R6, UR4, !P1 ;  /* 0x0000000406007c0c */ /* 0x000fc8000cf26670 */
[----:B------:R-:W-:-:S13]  /*27c0*/  PLOP3.LUT P1, PT, P0, P1, PT, 0x8f, 0xf8 ;  /* 0x0000000000f8781c */ /* 0x000fda0000723177 */
[----:B------:R-:W-:Y:S05]  /*27d0*/  @P1 BRA `(.L_x_81) ;  /* 0x0000000400a41947 */ /* 0x000fea0003800000 */
[----:B------:R-:W2:Y:S01]  /*27e0*/  LDG.E.64 R12, desc[UR6][R12.64] ;  /* 0x000000060c0c7981 */ /* 0x000ea2000c1e1b00 */
[----:B------:R-:W3:Y:S01]  /*27f0*/  LDCU UR4, c[0x0][0x42c] ;  /* 0x00008580ff0477ac */ /* 0x000ee20008000800 */
[----:B------:R-:W4:Y:S02]  /*2800*/  LDC.64 R2, c[0x0][0x428] ;  /* 0x00010a00ff027b82 */ /* 0x000f240000000a00 */
[----:B------:R-:W2:Y:S01]  /*2810*/  LDG.E.64 R18, desc[UR6][R16.64] ;  /* 0x0000000610127981 */ /* 0x000ea2000c1e1b00 */
[----:B------:R-:W-:Y:S01]  /*2820*/  IMAD.MOV.U32 R20, RZ, RZ, 0x1 ;  /* 0x00000001ff147424 */ /* 0x000fe200078e00ff */
[----:B------:R-:W-:Y:S01]  /*2830*/  BSSY.RECONVERGENT B2, `(.L_x_82) ;  /* 0x0000019000027945 */ /* 0x000fe20003800200 */
[----:B---3--:R-:W4:Y:S04]  /*2840*/  MUFU.RCP64H R21, UR4 ;  /* 0x0000000400157d08 */ /* 0x008f280008001800 */
[----:B----4-:R-:W-:-:S08]  /*2850*/  DFMA R22, R20, -R2, 1 ;  /* 0x3ff000001416742b */ /* 0x010fd00000000802 */
        /* <DEDUP_REMOVED lines=13> */
[----:B------:R-:W2:Y:S01]  /*2930*/  LDCU.64 UR4, c[0x0][0x428] ;  /* 0x00008500ff0477ac */ /* 0x000ea20008000a00 */
[----:B------:R-:W-:Y:S01]  /*2940*/  IMAD.MOV.U32 R19, RZ, RZ, R12 ;  /* 0x000000ffff137224 */ /* 0x000fe200078e000c */
[----:B------:R-:W-:Y:S02]  /*2950*/  MOV R18, R13 ;  /* 0x0000000d00127202 */ /* 0x000fe40000000f00 */
[----:B------:R-:W-:Y:S01]  /*2960*/  MOV R0, 0x29a0 ;  /* 0x000029a000007802 */ /* 0x000fe20000000f00 */
[----:B--2---:R-:W-:Y:S02]  /*2970*/  IMAD.U32 R20, RZ, RZ, UR4 ;  /* 0x00000004ff147e24 */ /* 0x004fe4000f8e00ff */
[----:B------:R-:W-:-:S07]  /*2980*/  IMAD.U32 R23, RZ, RZ, UR5 ;  /* 0x00000005ff177e24 */ /* 0x000fce000f8e00ff */
[----:B01----:R-:W-:Y:S05]  /*2990*/  CALL.REL.NOINC `($__internal_1_$__cuda_sm20_div_rn_f64_full) ;  /* 0x0000001800e87944 */ /* 0x003fea0003c00000 */
[----:B------:R-:W-:Y:S01]  /*29a0*/  MOV R2, R19 ;  /* 0x0000001300027202 */ /* 0x000fe20000000f00 */
[----:B------:R-:W-:-:S07]  /*29b0*/  IMAD.MOV.U32 R3, RZ, RZ, R18 ;  /* 0x000000ffff037224 */ /* 0x000fce00078e0012 */
.L_x_83:
[----:B------:R-:W-:Y:S05]  /*29c0*/  BSYNC.RECONVERGENT B2 ;  /* 0x0000000000027941 */ /* 0x000fea0003800200 */
.L_x_82:
[----:B------:R-:W2:Y:S01]  /*29d0*/  LDC.64 R12, c[0x0][0x3e8] ;  /* 0x0000fa00ff0c7b82 */ /* 0x000ea20000000a00 */
[----:B------:R-:W3:Y:S07]  /*29e0*/  LDCU UR4, c[0x0][0x424] ;  /* 0x00008480ff0477ac */ /* 0x000eee0008000800 */
[----:B------:R-:W4:Y:S08]  /*29f0*/  LDC.64 R40, c[0x0][0x3e0] ;  /* 0x0000f800ff287b82 */ /* 0x000f300000000a00 */
[----:B------:R-:W5:Y:S01]  /*2a00*/  LDC.64 R38, c[0x0][0x408] ;  /* 0x00010200ff267b82 */ /* 0x000f620000000a00 */
[----:B--2---:R-:W-:-:S07]  /*2a10*/  IMAD R0, R4, R12, R12 ;  /* 0x0000000c04007224 */ /* 0x004fce00078e020c */
[----:B01----:R-:W0:Y:S01]  /*2a20*/  LDC.64 R28, c[0x0][0x420] ;  /* 0x00010800ff1c7b82 */ /* 0x003e220000000a00 */
[----:B------:R-:W-:-:S04]  /*2a30*/  IMAD R9, R5, R13, R6 ;  /* 0x0000000d05097224 */ /* 0x000fc800078e0206 */
[----:B------:R-:W-:-:S04]  /*2a40*/  IMAD R9, R0, R13, R9 ;  /* 0x0000000d00097224 */ /* 0x000fc800078e0209 */
[----:B----4-:R-:W-:-:S05]  /*2a50*/  IMAD.WIDE R40, R9, 0x8, R40 ;  /* 0x0000000809287825 */ /* 0x010fca00078e0228 */
[----:B------:R-:W2:Y:S04]  /*2a60*/  LDG.E.64 R12, desc[UR6][R40.64+-0x8] ;  /* 0xfffff806280c7981 */ /* 0x000ea8000c1e1b00 */
[----:B-----5:R-:W2:Y:S04]  /*2a70*/  LDG.E.64 R18, desc[UR6][R38.64+0x8] ;  /* 0x0000080626127981 */ /* 0x020ea8000c1e1b00 */
[----:B------:R-:W4:Y:S04]  /*2a80*/  LDG.E.64 R34, desc[UR6][R38.64] ;  /* 0x0000000626227981 */ /* 0x000f28000c1e1b00 */
[----:B------:R-:W4:Y:S04]  /*2a90*/  LDG.E.64 R36, desc[UR6][R40.64+-0x10] ;  /* 0xfffff00628247981 */ /* 0x000f28000c1e1b00 */
[----:B------:R-:W5:Y:S04]  /*2aa0*/  LDG.E.64 R20, desc[UR6][R38.64+0x10] ;  /* 0x0000100626147981 */ /* 0x000f68000c1e1b00 */
[----:B------:R-:W5:Y:S04]  /*2ab0*/  LDG.E.64 R22, desc[UR6][R40.64] ;  /* 0x0000000628167981 */ /* 0x000f68000c1e1b00 */
[----:B------:R-:W5:Y:S04]  /*2ac0*/  LDG.E.64 R24, desc[UR6][R38.64+0x18] ;  /* 0x0000180626187981 */ /* 0x000f68000c1e1b00 */
[----:B------:R-:W5:Y:S01]  /*2ad0*/  LDG.E.64 R26, desc[UR6][R40.64+0x8] ;  /* 0x00000806281a7981 */ /* 0x000f62000c1e1b00 */
[----:B---3--:R-:W0:Y:S01]  /*2ae0*/  MUFU.RCP64H R31, UR4 ;  /* 0x00000004001f7d08 */ /* 0x008e220008001800 */
[----:B------:R-:W-:-:S06]  /*2af0*/  IMAD.MOV.U32 R30, RZ, RZ, 0x1 ;  /* 0x00000001ff1e7424 */ /* 0x000fcc00078e00ff */
[----:B0-----:R-:W-:-:S08]  /*2b00*/  DFMA R32, R30, -R28, 1 ;  /* 0x3ff000001e20742b */ /* 0x001fd0000000081c */
[----:B------:R-:W-:-:S08]  /*2b10*/  DFMA R32, R32, R32, R32 ;  /* 0x000000202020722b */ /* 0x000fd00000000020 */
[----:B------:R-:W-:Y:S01]  /*2b20*/  DFMA R32, R30, R32, R30 ;  /* 0x000000201e20722b */ /* 0x000fe2000000001e */
[----:B------:R-:W-:Y:S01]  /*2b30*/  BSSY.RECONVERGENT B2, `(.L_x_84) ;  /* 0x0000017000027945 */ /* 0x000fe20003800200 */
[----:B--2---:R-:W-:-:S08]  /*2b40*/  DMUL R12, R12, R18 ;  /* 0x000000120c0c7228 */ /* 0x004fd00000000000 */
[----:B----4-:R-:W-:Y:S02]  /*2b50*/  DFMA R12, R36, R34, R12 ;  /* 0x00000022240c722b */ /* 0x010fe4000000000c */
[----:B------:R-:W-:-:S06]  /*2b60*/  DFMA R18, R32, -R28, 1 ;  /* 0x3ff000002012742b */ /* 0x000fcc000000081c */
[----:B-----5:R-:W-:Y:S02]  /*2b70*/  DFMA R12, R22, R20, R12 ;  /* 0x00000014160c722b */ /* 0x020fe4000000000c */
        /* <DEDUP_REMOVED lines=10> */
[----:B------:R-:W-:Y:S01]  /*2c20*/  MOV R19, R24 ;  /* 0x0000001800137202 */ /* 0x000fe20000000f00 */
[----:B------:R-:W-:Y:S01]  /*2c30*/  IMAD.MOV.U32 R18, RZ, RZ, R25 ;  /* 0x000000ffff127224 */ /* 0x000fe200078e0019 */
[----:B------:R-:W-:Y:S01]  /*2c40*/  MOV R0, 0x2c80 ;  /* 0x00002c8000007802 */ /* 0x000fe20000000f00 */
[----:B0-----:R-:W-:Y:S01]  /*2c50*/  IMAD.U32 R20, RZ, RZ, UR4 ;  /* 0x00000004ff147e24 */ /* 0x001fe2000f8e00ff */
[----:B------:R-:W-:-:S07]  /*2c60*/  MOV R23, UR5 ;  /* 0x0000000500177c02 */ /* 0x000fce0008000f00 */
[----:B------:R-:W-:Y:S05]  /*2c70*/  CALL.REL.NOINC `($__internal_1_$__cuda_sm20_div_rn_f64_full) ;  /* 0x0000001800307944 */ /* 0x000fea0003c00000 */
[----:B------:R-:W-:Y:S02]  /*2c80*/  IMAD.MOV.U32 R12, RZ, RZ, R19 ;  /* 0x000000ffff0c7224 */ /* 0x000fe400078e0013 */
[----:B------:R-:W-:-:S07]  /*2c90*/  IMAD.MOV.U32 R13, RZ, RZ, R18 ;  /* 0x000000ffff0d7224 */ /* 0x000fce00078e0012 */
.L_x_85:
[----:B------:R-:W-:Y:S05]  /*2ca0*/  BSYNC.RECONVERGENT B2 ;  /* 0x0000000000027941 */ /* 0x000fea0003800200 */
.L_x_84:
        /* <DEDUP_REMOVED lines=20> */
[----:B------:R-:W-:Y:S05]  /*2df0*/  CALL.REL.NOINC `($__internal_1_$__cuda_sm20_div_rn_f64_full) ;  /* 0x0000001400d07944 */ /* 0x000fea0003c00000 */
[----:B------:R-:W-:-:S04]  /*2e00*/  LOP3.LUT R19, R19, R18, RZ, 0x3c, !PT ;  /* 0x0000001213137212 */ /* 0x000fc800078e3cff */
[----:B------:R-:W-:-:S04]  /*2e10*/  LOP3.LUT R18, R19, R18, RZ, 0x3c, !PT ;  /* 0x0000001213127212 */ /* 0x000fc800078e3cff */
[----:B------:R-:W-:-:S07]  /*2e20*/  LOP3.LUT R19, R19, R18, RZ, 0x3c, !PT ;  /* 0x0000001213137212 */ /* 0x000fce00078e3cff */
.L_x_87:
[----:B------:R-:W-:Y:S05]  /*2e30*/  BSYNC.RECONVERGENT B2 ;  /* 0x0000000000027941 */ /* 0x000fea0003800200 */
.L_x_86:
[----:B------:R-:W2:Y:S02]  /*2e40*/  LDG.E.64 R2, desc[UR6][R14.64] ;  /* 0x000000060e027981 */ /* 0x000ea4000c1e1b00 */
[----:B--2---:R-:W-:-:S07]  /*2e50*/  DADD R2, R2, R18 ;  /* 0x0000000002027229 */ /* 0x004fce0000000012 */
[----:B------:R2:W-:Y:S04]  /*2e60*/  STG.E.64 desc[UR6][R14.64], R2 ;  /* 0x000000020e007986 */ /* 0x0005e8000c101b06 */
.L_x_81:
[----:B------:R-:W-:Y:S05]  /*2e70*/  BSYNC.RECONVERGENT B1 ;  /* 0x0000000000017941 */ /* 0x000fea0003800200 */
.L_x_80:
[----:B------:R-:W3:Y:S01]  /*2e80*/  LDCU.64 UR8, c[0x0][0x3a8] ;  /* 0x00007500ff0877ac */ /* 0x000ee20008000a00 */
[----:B------:R-:W4:Y:S01]  /*2e90*/  LDC.64 R12, c[0x0][0x3a0] ;  /* 0x0000e800ff0c7b82 */ /* 0x000f220000000a00 */
[--C-:B------:R-:W-:Y:S01]  /*2ea0*/  SHF.R.S32.HI R0, RZ, 0x1f, R7.reuse ;  /* 0x0000001fff007819 */ /* 0x100fe20000011407 */
[----:B------:R-:W-:Y:S01]  /*2eb0*/  BSSY.RECONVERGENT B1, `(.L_x_88) ;  /* 0x0000080000017945 */ /* 0x000fe20003800200 */
[----:B------:R-:W5:Y:S01]  /*2ec0*/  LDCU UR5, c[0x0][0x430] ;  /* 0x00008600ff0577ac */ /* 0x000f620008000800 */
[----:B------:R-:W-:Y:S02]  /*2ed0*/  IADD3 R7, P1, P2, R8, R6, R7 ;  /* 0x0000000608077210 */ /* 0x000fe40007a3e007 */
[----:B--2---:R-:W-:Y:S01]  /*2ee0*/  SHF.R.S32.HI R3, RZ, 0x1f, R8 ;  /* 0x0000001fff037819 */ /* 0x004fe20000011408 */
[----:B------:R-:W0:Y:S02]  /*2ef0*/  LDCU.64 UR10, c[0x0][0x400] ;  /* 0x00008000ff0a77ac */ /* 0x000e240008000a00 */
[----:B------:R-:W-:Y:S01]  /*2f00*/  IMAD.SHL.U32 R2, R7, 0x8, RZ ;  /* 0x0000000807027824 */ /* 0x000fe200078e00ff */
[----:B------:R-:W-:-:S04]  /*2f10*/  IADD3.X R0, PT, PT, R3, RZ, R0, P1, P2 ;  /* 0x000000ff03007210 */ /* 0x000fc80000fe4400 */
[----:B------:R-:W-:Y:S01]  /*2f20*/  SHF.L.U64.HI R3, R7, 0x3, R0 ;  /* 0x0000000307037819 */ /* 0x000fe20000010200 */
[----:B---3--:R-:W-:Y:S02]  /*2f30*/  UIADD3 UR4, UPT, UPT, UR8, -0x2, URZ ;  /* 0xfffffffe08047890 */ /* 0x008fe4000fffe0ff */
[C---:B------:R-:W-:Y:S01]  /*2f40*/  IMAD R7, R4.reuse, UR8, R5 ;  /* 0x0000000804077c24 */ /* 0x040fe2000f8e0205 */
[----:B-----5:R-:W-:-:S03]  /*2f50*/  ISETP.GE.AND P0, PT, R4, UR5, PT ;  /* 0x0000000504007c0c */ /* 0x020fc6000bf06270 */
[----:B------:R-:W-:Y:S01]  /*2f60*/  IMAD R7, R7, UR9, R6 ;  /* 0x0000000907077c24 */ /* 0x000fe2000f8e0206 */
[----:B------:R-:W-:-:S03]  /*2f70*/  ISETP.GE.OR P0, PT, R5, UR4, P0 ;  /* 0x0000000405007c0c */ /* 0x000fc60008706670 */
[----:B----4-:R-:W-:Y:S01]  /*2f80*/  IMAD.WIDE R12, R7, 0x8, R12 ;  /* 0x00000008070c7825 */ /* 0x010fe200078e020c */
[----:B01----:R-:W-:Y:S02]  /*2f90*/  IADD3 R14, P1, PT, R2, UR10, RZ ;  /* 0x0000000a020e7c10 */ /* 0x003fe4000ff3e0ff */
[----:B------:R-:W-:Y:S02]  /*2fa0*/  ISETP.LT.OR P0, PT, R5, 0x2, P0 ;  /* 0x000000020500780c */ /* 0x000fe40000701670 */
[----:B------:R-:W-:Y:S02]  /*2fb0*/  IADD3.X R15, PT, PT, R3, UR11, RZ, P1, !PT ;  /* 0x0000000b030f7c10 */ /* 0x000fe40008ffe4ff */
[----:B------:R-:W-:-:S13]  /*2fc0*/  ISETP.GE.OR P0, PT, R6, UR9, P0 ;  /* 0x0000000906007c0c */ /* 0x000fda0008706670 */
        /* <DEDUP_REMOVED lines=29> */
[----:B------:R-:W-:Y:S01]  /*31a0*/  IMAD.MOV.U32 R8, RZ, RZ, R19 ;  /* 0x000000ffff087224 */ /* 0x000fe200078e0013 */
[----:B------:R-:W-:-:S07]  /*31b0*/  MOV R9, R18 ;  /* 0x0000001200097202 */ /* 0x000fce0000000f00 */
.L_x_91:
[----:B------:R-:W-:Y:S05]  /*31c0*/  BSYNC.RECONVERGENT B2 ;  /* 0x0000000000027941 */ /* 0x000fea0003800200 */
.L_x_90:
[----:B------:R-:W0:Y:S01]  /*31d0*/  LDC.64 R24, c[0x0][0x3f8] ;  /* 0x0000fe00ff187b82 */ /* 0x000e220000000a00 */
[----:B------:R-:W-:Y:S01]  /*31e0*/  VIADD R0, R5, 0xfffffffe ;  /* 0xfffffffe05007836 */ /* 0x000fe20000000000 */
[----:B------:R-:W1:Y:S06]  /*31f0*/  LDCU UR4, c[0x0][0x414] ;  /* 0x00008280ff0477ac */ /* 0x000e6c0008000800 */
        /* <DEDUP_REMOVED lines=8> */
[----:B------:R-:W2:Y:S01]  /*3280*/  LDG.E.64 R32, desc[UR6][R28.64] ;  /* 0x000000061c207981 */ /* 0x000ea2000c1e1b00 */
[----:B------:R-:W-:-:S03]  /*3290*/  IMAD.WIDE R26, R25, 0x8, R28 ;  /* 0x00000008191a7825 */ /* 0x000fc600078e021c */
[----:B------:R-:W3:Y:S04]  /*32a0*/  LDG.E.64 R34, desc[UR6][R22.64] ;  /* 0x0000000616227981 */ /* 0x000ee8000c1e1b00 */
[----:B------:R-:W3:Y:S01]  /*32b0*/  LDG.E.64 R36, desc[UR6][R36.64] ;  /* 0x0000000624247981 */ /* 0x000ee2000c1e1b00 */
[----:B------:R-:W-:-:S03]  /*32c0*/  IMAD.WIDE R24, R25, 0x8, R26 ;  /* 0x0000000819187825 */ /* 0x000fc600078e021a */
[----:B------:R-:W4:Y:S04]  /*32d0*/  LDG.E.64 R18, desc[UR6][R22.64+0x10] ;  /* 0x0000100616127981 */ /* 0x000f28000c1e1b00 */
[----:B------:R0:W4:Y:S04]  /*32e0*/  LDG.E.64 R20, desc[UR6][R26.64] ;  /* 0x000000061a147981 */ /* 0x000128000c1e1b00 */
[----:B------:R-:W5:Y:S04]  /*32f0*/  LDG.E.64 R24, desc[UR6][R24.64] ;  /* 0x0000000618187981 */ /* 0x000f68000c1e1b00 */
[----:B------:R-:W5:Y:S01]  /*3300*/  LDG.E.64 R22, desc[UR6][R22.64+0x18] ;  /* 0x0000180616167981 */ /* 0x000f62000c1e1b00 */
[----:B0-----:R-:W0:Y:S01]  /*3310*/  LDC.64 R26, c[0x0][0x410] ;  /* 0x00010400ff1a7b82 */ /* 0x001e220000000a00 */
[----:B-1----:R-:W0:Y:S01]  /*3320*/  MUFU.RCP64H R29, UR4 ;  /* 0x00000004001d7d08 */ /* 0x002e220008001800 */
[----:B------:R-:W-:Y:S01]  /*3330*/  IMAD.MOV.U32 R28, RZ, RZ, 0x1 ;  /* 0x00000001ff1c7424 */ /* 0x000fe200078e00ff */
[----:B------:R-:W-:Y:S01]  /*3340*/  BSSY.RECONVERGENT B2, `(.L_x_92) ;  /* 0x000001a000027945 */ /* 0x000fe20003800200 */
[----:B--2---:R-:W-:-:S04]  /*3350*/  DMUL R30, R32, R30 ;  /* 0x0000001e201e7228 */ /* 0x004fc80000000000 */
[----:B0-----:R-:W-:-:S08]  /*3360*/  DFMA R32, R28, -R26, 1 ;  /* 0x3ff000001c20742b */ /* 0x001fd0000000081a */
[----:B------:R-:W-:Y:S02]  /*3370*/  DFMA R32, R32, R32, R32 ;  /* 0x000000202020722b */ /* 0x000fe40000000020 */
[----:B---3--:R-:W-:-:S06]  /*3380*/  DFMA R30, R36, R34, R30 ;  /* 0x00000022241e722b */ /* 0x008fcc000000001e */
[----:B------:R-:W-:Y:S02]  /*3390*/  DFMA R32, R28, R32, R28 ;  /* 0x000000201c20722b */ /* 0x000fe4000000001c */
[----:B----4-:R-:W-:-:S06]  /*33a0*/  DFMA R18, R20, R18, R30 ;  /* 0x000000121412722b */ /* 0x010fcc000000001e */
[----:B------:R-:W-:Y:S02]  /*33b0*/  DFMA R28, R32, -R26, 1 ;  /* 0x3ff00000201c742b */ /* 0x000fe4000000081a */
[----:B-----5:R-:W-:-:S06]  /*33c0*/  DFMA R22, R24, R22, R18 ;  /* 0x000000161816722b */ /* 0x020fcc0000000012 */
        /* <DEDUP_REMOVED lines=12> */
[----:B0-----:R-:W-:Y:S01]  /*3490*/  IMAD.U32 R20, RZ, RZ, UR4 ;  /* 0x00000004ff147e24 */ /* 0x001fe2000f8e00ff */
[----:B------:R-:W-:-:S07]  /*34a0*/  MOV R23, UR5 ;  /* 0x0000000500177c02 */ /* 0x000fce0008000f00 */
[----:B------:R-:W-:Y:S05]  /*34b0*/  CALL.REL.NOINC `($__internal_1_$__cuda_sm20_div_rn_f64_full) ;  /* 0x0000001000207944 */ /* 0x000fea0003c00000 */
[----:B------:R-:W-:Y:S02]  /*34c0*/  IMAD.MOV.U32 R20, RZ, RZ, R19 ;  /* 0x000000ffff147224 */ /* 0x000fe400078e0013 */
[----:B------:R-:W-:-:S07]  /*34d0*/  IMAD.MOV.U32 R21, RZ, RZ, R18 ;  /* 0x000000ffff157224 */ /* 0x000fce00078e0012 */
.L_x_93:
[----:B------:R-:W-:Y:S05]  /*34e0*/  BSYNC.RECONVERGENT B2 ;  /* 0x0000000000027941 */ /* 0x000fea0003800200 */
.L_x_92:
        /* <DEDUP_REMOVED lines=24> */
.L_x_95:
[----:B------:R-:W-:Y:S05]  /*3670*/  BSYNC.RECONVERGENT B2 ;  /* 0x0000000000027941 */ /* 0x000fea0003800200 */
.L_x_94:
[----:B------:R-:W2:Y:S02]  /*3680*/  LDG.E.64 R8, desc[UR6][R12.64] ;  /* 0x000000060c087981 */ /* 0x000ea4000c1e1b00 */
[----:B--2---:R-:W-:-:S07]  /*3690*/  DADD R8, R8, R18 ;  /* 0x0000000008087229 */ /* 0x004fce0000000012 */
[----:B------:R0:W-:Y:S04]  /*36a0*/  STG.E.64 desc[UR6][R12.64], R8 ;  /* 0x000000080c007986 */ /* 0x0001e8000c101b06 */
.L_x_89:
[----:B------:R-:W-:Y:S05]  /*36b0*/  BSYNC.RECONVERGENT B1 ;  /* 0x0000000000017941 */ /* 0x000fea0003800200 */
.L_x_88:
        /* <DEDUP_REMOVED lines=9> */
[----:B0-----:R-:W0:Y:S02]  /*3750*/  LDC.64 R8, c[0x0][0x428] ;  /* 0x00010a00ff087b82 */ /* 0x001e240000000a00 */
[----:B------:R-:W2:Y:S01]  /*3760*/  LDG.E.64 R20, desc[UR6][R14.64+0x8] ;  /* 0x000008060e147981 */ /* 0x000ea2000c1e1b00 */
[----:B------:R-:W-:Y:S01]  /*3770*/  IMAD.MOV.U32 R22, RZ, RZ, 0x1 ;  /* 0x00000001ff167424 */ /* 0x000fe200078e00ff */
[----:B------:R-:W-:Y:S01]  /*3780*/  BSSY.RECONVERGENT B2, `(.L_x_98) ;  /* 0x0000019000027945 */ /* 0x000fe20003800200 */
[----:B-1----:R-:W0:Y:S04]  /*3790*/  MUFU.RCP64H R23, UR4 ;  /* 0x0000000400177d08 */ /* 0x002e280008001800 */
[----:B0-----:R-:W-:-:S08]  /*37a0*/  DFMA R24, R22, -R8, 1 ;  /* 0x3ff000001618742b */ /* 0x001fd00000000808 */
        /* <DEDUP_REMOVED lines=22> */
.L_x_99:
[----:B------:R-:W-:Y:S05]  /*3910*/  BSYNC.RECONVERGENT B2 ;  /* 0x0000000000027941 */ /* 0x000fea0003800200 */
.L_x_98:
[----:B------:R-:W0:Y:S01]  /*3920*/  LDCU.64 UR4, c[0x0][0x3e8] ;  /* 0x00007d00ff0477ac */ /* 0x000e220008000a00 */
[----:B------:R-:W1:Y:S08]  /*3930*/  LDC.64 R26, c[0x0][0x3e0] ;  /* 0x0000f800ff1a7b82 */ /* 0x000e700000000a00 */
[----:B------:R-:W2:Y:S08]  /*3940*/  LDC.64 R38, c[0x0][0x408] ;  /* 0x00010200ff267b82 */ /* 0x000eb00000000a00 */
[----:B------:R-:W3:Y:S01]  /*3950*/  LDC.64 R30, c[0x0][0x418] ;  /* 0x00010600ff1e7b82 */ /* 0x000ee20000000a00 */
[----:B0-----:R-:W-:-:S02]  /*3960*/  IMAD R7, R4, UR4, RZ ;  /* 0x0000000404077c24 */ /* 0x001fc4000f8e02ff */
[----:B------:R-:W-:-:S03]  /*3970*/  IMAD R0, R5, UR5, R6 ;  /* 0x0000000505007c24 */ /* 0x000fc6000f8e0206 */
[----:B------:R-:W-:-:S05]  /*3980*/  IADD3 R11, PT, PT, R7, UR4, RZ ;  /* 0x00000004070b7c10 */ /* 0x000fca000fffe0ff */
[----:B------:R-:W-:-:S04]  /*3990*/  IMAD R5, R11, UR5, R0 ;  /* 0x000000050b057c24 */ /* 0x000fc8000f8e0200 */
[----:B-1----:R-:W-:Y:S01]  /*39a0*/  IMAD.WIDE R4, R5, 0x8, R26 ;  /* 0x0000000805047825 */ /* 0x002fe200078e021a */
[----:B--2---:R-:W2:Y:S03]  /*39b0*/  LDG.E.64 R20, desc[UR6][R38.64+0x8] ;  /* 0x0000080626147981 */ /* 0x004ea6000c1e1b00 */
[----:B------:R-:W-:Y:S01]  /*39c0*/  IMAD R37, R7, UR5, R0 ;  /* 0x0000000507257c24 */ /* 0x000fe2000f8e0200 */
[----:B------:R-:W4:Y:S01]  /*39d0*/  LDG.E.64 R18, desc[UR6][R38.64] ;  /* 0x0000000626127981 */ /* 0x000f22000c1e1b00 */
[----:B------:R-:W-:-:S03]  /*39e0*/  VIADD R11, R11, UR4 ;  /* 0x000000040b0b7c36 */ /* 0x000fc60008000000 */
[----:B------:R-:W2:Y:S01]  /*39f0*/  LDG.E.64 R4, desc[UR6][R4.64] ;  /* 0x0000000604047981 */ /* 0x000ea2000c1e1b00 */
[----:B------:R-:W-:-:S03]  /*3a00*/  IMAD.WIDE R36, R37, 0x8, R26 ;  /* 0x0000000825247825 */ /* 0x000fc600078e021a */
[----:B------:R-:W5:Y:S01]  /*3a10*/  LDG.E.64 R22, desc[UR6][R38.64+0x10] ;  /* 0x0000100626167981 */ /* 0x000f62000c1e1b00 */
[----:B------:R-:W-:-:S03]  /*3a20*/  IMAD R25, R11, UR5, R0 ;  /* 0x000000050b197c24 */ /* 0x000fc6000f8e0200 */
[----:B------:R-:W4:Y:S01]  /*3a30*/  LDG.E.64 R36, desc[UR6][R36.64] ;  /* 0x0000000624247981 */ /* 0x000f22000c1e1b00 */
[----:B------:R-:W-:Y:S01]  /*3a40*/  VIADD R11, R11, UR4 ;  /* 0x000000040b0b7c36 */ /* 0x000fe20008000000 */
[----:B------:R-:W0:Y:S01]  /*3a50*/  LDCU UR4, c[0x0][0x41c] ;  /* 0x00008380ff0477ac */ /* 0x000e220008000800 */
[----:B------:R-:W-:-:S04]  /*3a60*/  IMAD.WIDE R24, R25, 0x8, R26 ;  /* 0x0000000819187825 */ /* 0x000fc800078e021a */
[----:B------:R-:W-:Y:S02]  /*3a70*/  IMAD R11, R11, UR5, R0 ;  /* 0x000000050b0b7c24 */ /* 0x000fe4000f8e0200 */
[----:B------:R-:W5:Y:S02]  /*3a80*/  LDG.E.64 R24, desc[UR6][R24.64] ;  /* 0x0000000618187981 */ /* 0x000f64000c1e1b00 */
[----:B------:R-:W-:Y:S02]  /*3a90*/  IMAD.WIDE R28, R11, 0x8, R26 ;  /* 0x000000080b1c7825 */ /* 0x000fe400078e021a */
[----:B------:R-:W5:Y:S04]  /*3aa0*/  LDG.E.64 R26, desc[UR6][R38.64+0x18] ;  /* 0x00001806261a7981 */ /* 0x000f68000c1e1b00 */
[----:B------:R-:W5:Y:S01]  /*3ab0*/  LDG.E.64 R28, desc[UR6][R28.64] ;  /* 0x000000061c1c7981 */ /* 0x000f62000c1e1b00 */
[----:B0-----:R-:W3:Y:S01]  /*3ac0*/  MUFU.RCP64H R33, UR4 ;  /* 0x0000000400217d08 */ /* 0x001ee20008001800 */
[----:B------:R-:W-:-:S06]  /*3ad0*/  HFMA2 R32, -RZ, RZ, 0, 5.9604644775390625e-08 ;  /* 0x00000001ff207431 */ /* 0x000fcc00000001ff */
[----:B---3--:R-:W-:-:S08]  /*3ae0*/  DFMA R34, R32, -R30, 1 ;  /* 0x3ff000002022742b */ /* 0x008fd0000000081e */
        /* <DEDUP_REMOVED lines=25> */
.L_x_101:
[----:B------:R-:W-:Y:S05]  /*3c80*/  BSYNC.RECONVERGENT B2 ;  /* 0x0000000000027941 */ /* 0x000fea0003800200 */
.L_x_100:
        /* <DEDUP_REMOVED lines=24> */
.L_x_103:
[----:B------:R-:W-:Y:S05]  /*3e10*/  BSYNC.RECONVERGENT B2 ;  /* 0x0000000000027941 */ /* 0x000fea0003800200 */
.L_x_102:
[----:B------:R-:W2:Y:S02]  /*3e20*/  LDG.E.64 R4, desc[UR6][R12.64] ;  /* 0x000000060c047981 */ /* 0x000ea4000c1e1b00 */
[----:B--2---:R-:W-:-:S07]  /*3e30*/  DADD R4, R4, R18 ;  /* 0x0000000004047229 */ /* 0x004fce0000000012 */
[----:B------:R1:W-:Y:S04]  /*3e40*/  STG.E.64 desc[UR6][R12.64], R4 ;  /* 0x000000040c007986 */ /* 0x0003e8000c101b06 */
.L_x_97:
[----:B------:R-:W-:Y:S05]  /*3e50*/  BSYNC.RECONVERGENT B1 ;  /* 0x0000000000017941 */ /* 0x000fea0003800200 */
.L_x_96:
[----:B-1----:R-:W1:Y:S02]  /*3e60*/  @P0 LDC R5, c[0x0][0x3ac] ;  /* 0x0000eb00ff050b82 */ /* 0x002e640000000800 */
[----:B-1----:R-:W-:-:S04]  /*3e70*/  @P0 IADD3 R5, PT, PT, R5, -0x1, RZ ;  /* 0xffffffff05050810 */ /* 0x002fc80007ffe0ff */
[----:B------:R-:W-:-:S04]  /*3e80*/  ISETP.LT.AND P0, PT, R6, R5, P0 ;  /* 0x000000050600720c */ /* 0x000fc80000701270 */
[----:B------:R-:W-:-:S13]  /*3e90*/  ISETP.EQ.OR P0, PT, R6, RZ, !P0 ;  /* 0x000000ff0600720c */ /* 0x000fda0004702670 */
[----:B------:R-:W-:Y:S05]  /*3ea0*/  @P0 EXIT ;  /* 0x000000000000094d */ /* 0x000fea0003800000 */
        /* <DEDUP_REMOVED lines=27> */
[----:B------:R-:W-:Y:S05]  /*4060*/  CALL.REL.NOINC `($__internal_1_$__cuda_sm20_div_rn_f64_full) ;  /* 0x0000000400347944 */ /* 0x000fea0003c00000 */
[----:B------:R-:W-:Y:S01]  /*4070*/  MOV R4, R19 ;  /* 0x0000001300047202 */ /* 0x000fe20000000f00 */
[----:B------:R-:W-:-:S07]  /*4080*/  IMAD.MOV.U32 R5, RZ, RZ, R18 ;  /* 0x000000ffff057224 */ /* 0x000fce00078e0012 */
.L_x_105:
[----:B------:R-:W-:Y:S05]  /*4090*/  BSYNC.RECONVERGENT B1 ;  /* 0x0000000000017941 */ /* 0x000fea0003800200 */
.L_x_104:
[----:B------:R-:W0:Y:S01]  /*40a0*/  LDC.64 R22, c[0x0][0x3c0] ;  /* 0x0000f000ff167b82 */ /* 0x000e220000000a00 */
[----:B------:R-:W1:Y:S07]  /*40b0*/  LDCU.64 UR4, c[0x0][0x3c0] ;  /* 0x00007800ff0477ac */ /* 0x000e6e0008000a00 */
[----:B------:R-:W2:Y:S01]  /*40c0*/  LDC.64 R26, c[0x0][0x408] ;  /* 0x00010200ff1a7b82 */ /* 0x000ea20000000a00 */
[----:B-1----:R-:W-:Y:S01]  /*40d0*/  IADD3 R16, P0, PT, R2, UR4, RZ ;  /* 0x0000000402107c10 */ /* 0x002fe2000ff1e0ff */
[----:B------:R-:W1:Y:S01]  /*40e0*/  LDCU UR4, c[0x0][0x424] ;  /* 0x00008480ff0477ac */ /* 0x000e620008000800 */
[----:B0-----:R-:W-:-:S02]  /*40f0*/  IMAD.WIDE R22, R10, 0x8, R22 ;  /* 0x000000080a167825 */ /* 0x001fc400078e0216 */
[----:B------:R-:W-:-:S03]  /*4100*/  IADD3.X R17, PT, PT, R3, UR5, RZ, P0, !PT ;  /* 0x0000000503117c10 */ /* 0x000fc600087fe4ff */
[----:B------:R-:W0:Y:S01]  /*4110*/  LDC.64 R2, c[0x0][0x420] ;  /* 0x00010800ff027b82 */ /* 0x000e220000000a00 */
[----:B------:R-:W3:Y:S04]  /*4120*/  LDG.E.64 R22, desc[UR6][R22.64] ;  /* 0x0000000616167981 */ /* 0x000ee8000c1e1b00 */
[----:B--2---:R-:W3:Y:S04]  /*4130*/  LDG.E.64 R24, desc[UR6][R26.64+0x8] ;  /* 0x000008061a187981 */ /* 0x004ee8000c1e1b00 */
[----:B------:R-:W2:Y:S04]  /*4140*/  LDG.E.64 R20, desc[UR6][R26.64] ;  /* 0x000000061a147981 */ /* 0x000ea8000c1e1b00 */
[----:B------:R-:W2:Y:S04]  /*4150*/  LDG.E.64 R18, desc[UR6][R16.64+-0x8] ;  /* 0xfffff80610127981 */ /* 0x000ea8000c1e1b00 */
[----:B------:R-:W4:Y:S04]  /*4160*/  LDG.E.64 R10, desc[UR6][R26.64+0x10] ;  /* 0x000010061a0a7981 */ /* 0x000f28000c1e1b00 */
[----:B------:R-:W4:Y:S04]  /*4170*/  LDG.E.64 R8, desc[UR6][R16.64+0x8] ;  /* 0x0000080610087981 */ /* 0x000f28000c1e1b00 */
[----:B------:R-:W5:Y:S04]  /*4180*/  LDG.E.64 R6, desc[UR6][R26.64+0x18] ;  /* 0x000018061a067981 */ /* 0x000f68000c1e1b00 */
[----:B------:R-:W5:Y:S01]  /*4190*/  LDG.E.64 R14, desc[UR6][R16.64+0x10] ;  /* 0x00001006100e7981 */ /* 0x000f62000c1e1b00 */
[----:B-1----:R-:W0:Y:S01]  /*41a0*/  MUFU.RCP64H R29, UR4 ;  /* 0x00000004001d7d08 */ /* 0x002e220008001800 */
[----:B------:R-:W-:-:S06]  /*41b0*/  IMAD.MOV.U32 R28, RZ, RZ, 0x1 ;  /* 0x00000001ff1c7424 */ /* 0x000fcc00078e00ff */
[----:B0-----:R-:W-:-:S08]  /*41c0*/  DFMA R30, R28, -R2, 1 ;  /* 0x3ff000001c1e742b */ /* 0x001fd00000000802 */
[----:B------:R-:W-:-:S08]  /*41d0*/  DFMA R30, R30, R30, R30 ;  /* 0x0000001e1e1e722b */ /* 0x000fd0000000001e */
[----:B------:R-:W-:Y:S01]  /*41e0*/  DFMA R30, R28, R30, R28 ;  /* 0x0000001e1c1e722b */ /* 0x000fe2000000001c */
[----:B------:R-:W-:Y:S01]  /*41f0*/  BSSY.RECONVERGENT B1, `(.L_x_106) ;  /* 0x0000017000017945 */ /* 0x000fe20003800200 */
[----:B---3--:R-:W-:-:S08]  /*4200*/  DMUL R22, R22, R24 ;  /* 0x0000001816167228 */ /* 0x008fd00000000000 */
[----:B--2---:R-:W-:-:S08]  /*4210*/  DFMA R18, R18, R20, R22 ;  /* 0x000000141212722b */ /* 0x004fd00000000016 */
[----:B----4-:R-:W-:Y:S02]  /*4220*/  DFMA R8, R8, R10, R18 ;  /* 0x0000000a0808722b */ /* 0x010fe40000000012 */
[----:B------:R-:W-:-:S06]  /*4230*/  DFMA R10, R30, -R2, 1 ;  /* 0x3ff000001e0a742b */ /* 0x000fcc0000000802 */
[----:B-----5:R-:W-:Y:S02]  /*4240*/  DFMA R6, R14, R6, R8 ;  /* 0x000000060e06722b */ /* 0x020fe40000000008 */
        /* <DEDUP_REMOVED lines=17> */
.L_x_107:
[----:B------:R-:W-:Y:S05]  /*4360*/  BSYNC.RECONVERGENT B1 ;  /* 0x0000000000017941 */ /* 0x000fea0003800200 */
.L_x_106:
        /* <DEDUP_REMOVED lines=24> */
.L_x_109:
[----:B------:R-:W-:Y:S05]  /*44f0*/  BSYNC.RECONVERGENT B1 ;  /* 0x0000000000017941 */ /* 0x000fea0003800200 */
.L_x_108:
[----:B------:R-:W2:Y:S02]  /*4500*/  LDG.E.64 R2, desc[UR6][R12.64] ;  /* 0x000000060c027981 */ /* 0x000ea4000c1e1b00 */
[----:B--2---:R-:W-:-:S07]  /*4510*/  DADD R2, R2, R18 ;  /* 0x0000000002027229 */ /* 0x004fce0000000012 */
[----:B------:R-:W-:Y:S01]  /*4520*/  STG.E.64 desc[UR6][R12.64], R2 ;  /* 0x000000020c007986 */ /* 0x000fe2000c101b06 */
[----:B------:R-:W-:Y:S05]  /*4530*/  EXIT ;  /* 0x000000000000794d */ /* 0x000fea0003800000 */
        .weak           $__internal_1_$__cuda_sm20_div_rn_f64_full
        .type           $__internal_1_$__cuda_sm20_div_rn_f64_full,@function
        .size           $__internal_1_$__cuda_sm20_div_rn_f64_full,(.L_x_117 - $__internal_1_$__cuda_sm20_div_rn_f64_full)
$__internal_1_$__cuda_sm20_div_rn_f64_full:
[-C--:B------:R-:W-:Y:S01]  /*4540*/  LOP3.LUT R19, R19, R18.reuse, RZ, 0x3c, !PT ;  /* 0x0000001213137212 */ /* 0x080fe200078e3cff */
[----:B------:R-:W-:Y:S01]  /*4550*/  IMAD.MOV.U32 R22, RZ, RZ, R20 ;  /* 0x000000ffff167224 */ /* 0x000fe200078e0014 */
[----:B------:R-:W-:Y:S01]  /*4560*/  FSETP.GEU.AND P2, PT, |R23|, 1.469367938527859385e-39, PT ;  /* 0x001000001700780b */ /* 0x000fe20003f4e200 */
[----:B------:R-:W-:Y:S01]  /*4570*/  BSSY.RECONVERGENT B0, `(.L_x_110) ;  /* 0x000005c000007945 */ /* 0x000fe20003800200 */
[----:B------:R-:W-:Y:S02]  /*4580*/  LOP3.LUT R18, R19, R18, RZ, 0x3c, !PT ;  /* 0x0000001213127212 */ /* 0x000fe400078e3cff */
[----:B------:R-:W-:Y:S02]  /*4590*/  LOP3.LUT R21, R23, 0x800fffff, RZ, 0xc0, !PT ;  /* 0x800fffff17157812 */ /* 0x000fe400078ec0ff */
[----:B------:R-:W-:Y:S02]  /*45a0*/  LOP3.LUT R19, R19, R18, RZ, 0x3c, !PT ;  /* 0x0000001213137212 */ /* 0x000fe400078e3cff */
[----:B------:R-:W-:-:S02]  /*45b0*/  LOP3.LUT R21, R21, 0x3ff00000, RZ, 0xfc, !PT ;  /* 0x3ff0000015157812 */ /* 0x000fc400078efcff */
[C---:B------:R-:W-:Y:S02]  /*45c0*/  FSETP.GEU.AND P1, PT, |R19|.reuse, 1.469367938527859385e-39, PT ;  /* 0x001000001300780b */ /* 0x040fe40003f2e200 */
[----:B------:R-:W-:Y:S01]  /*45d0*/  LOP3.LUT R31, R19, 0x7ff00000, RZ, 0xc0, !PT ;  /* 0x7ff00000131f7812 */ /* 0x000fe200078ec0ff */
[----:B------:R-:W-:Y:S01]  /*45e0*/  @!P2 DMUL R20, R22, 8.98846567431157953865e+307 ;  /* 0x7fe000001614a828 */ /* 0x000fe20000000000 */
[----:B------:R-:W-:Y:S02]  /*45f0*/  MOV R32, 0x1ca00000 ;  /* 0x1ca0000000207802 */ /* 0x000fe40000000f00 */
[----:B------:R-:W-:Y:S01]  /*4600*/  LOP3.LUT R34, R23, 0x7ff00000, RZ, 0xc0, !PT ;  /* 0x7ff0000017227812 */ /* 0x000fe200078ec0ff */
[----:B------:R-:W-:Y:S01]  /*4610*/  IMAD.MOV.U32 R33, RZ, RZ, R31 ;  /* 0x000000ffff217224 */ /* 0x000fe200078e001f */
[----:B------:R-:W-:Y:S01]  /*4620*/  MOV R26, 0x1 ;  /* 0x00000001001a7802 */ /* 0x000fe20000000f00 */
[----:B------:R-:W0:Y:S01]  /*4630*/  MUFU.RCP64H R27, R21 ;  /* 0x00000015001b7308 */ /* 0x000e220000001800 */
[----:B------:R-:W-:-:S03]  /*4640*/  ISETP.GE.U32.AND P4, PT, R31, R34, PT ;  /* 0x000000221f00720c */ /* 0x000fc60003f86070 */
[----:B------:R-:W-:Y:S01]  /*4650*/  @!P1 LOP3.LUT R24, R23, 0x7ff00000, RZ, 0xc0, !PT ;  /* 0x7ff0000017189812 */ /* 0x000fe200078ec0ff */
[----:B------:R-:W-:Y:S01]  /*4660*/  @!P1 IMAD.MOV.U32 R36, RZ, RZ, RZ ;  /* 0x000000ffff249224 */ /* 0x000fe200078e00ff */
[C---:B------:R-:W-:Y:S02]  /*4670*/  SEL R25, R32.reuse, 0x63400000, !P4 ;  /* 0x6340000020197807 */ /* 0x040fe40006000000 */
[----:B------:R-:W-:Y:S02]  /*4680*/  @!P1 ISETP.GE.U32.AND P3, PT, R31, R24, PT ;  /* 0x000000181f00920c */ /* 0x000fe40003f66070 */
[----:B------:R-:W-:Y:S02]  /*4690*/  LOP3.LUT R25, R25, 0x800fffff, R19, 0xf8, !PT ;  /* 0x800fffff19197812 */ /* 0x000fe400078ef813 */
[----:B------:R-:W-:Y:S02]  /*46a0*/  @!P1 SEL R24, R32, 0x63400000, !P3 ;  /* 0x6340000020189807 */ /* 0x000fe40005800000 */
[----:B------:R-:W-:-:S02]  /*46b0*/  @!P2 LOP3.LUT R34, R21, 0x7ff00000, RZ, 0xc0, !PT ;  /* 0x7ff000001522a812 */ /* 0x000fc400078ec0ff */
[----:B------:R-:W-:-:S04]  /*46c0*/  @!P1 LOP3.LUT R24, R24, 0x80000000, R19, 0xf8, !PT ;  /* 0x8000000018189812 */ /* 0x000fc800078ef813 */
[----:B------:R-:W-:Y:S01]  /*46d0*/  @!P1 LOP3.LUT R37, R24, 0x100000, RZ, 0xfc, !PT ;  /* 0x0010000018259812 */ /* 0x000fe200078efcff */
[----:B------:R-:W-:-:S06]  /*46e0*/  IMAD.MOV.U32 R24, RZ, RZ, R18 ;  /* 0x000000ffff187224 */ /* 0x000fcc00078e0012 */
[----:B------:R-:W-:Y:S02]  /*46f0*/  @!P1 DFMA R24, R24, 2, -R36 ;  /* 0x400000001818982b */ /* 0x000fe40000000824 */
[----:B0-----:R-:W-:-:S08]  /*4700*/  DFMA R36, R26, -R20, 1 ;  /* 0x3ff000001a24742b */ /* 0x001fd00000000814 */
[----:B------:R-:W-:Y:S01]  /*4710*/  DFMA R36, R36, R36, R36 ;  /* 0x000000242424722b */ /* 0x000fe20000000024 */
[----:B------:R-:W-:-:S05]  /*4720*/  @!P1 LOP3.LUT R33, R25, 0x7ff00000, RZ, 0xc0, !PT ;  /* 0x7ff0000019219812 */ /* 0x000fca00078ec0ff */
[----:B------:R-:W-:Y:S02]  /*4730*/  VIADD R35, R33, 0xffffffff ;  /* 0xffffffff21237836 */ /* 0x000fe40000000000 */
[----:B------:R-:W-:-:S03]  /*4740*/  DFMA R26, R26, R36, R26 ;  /* 0x000000241a1a722b */ /* 0x000fc6000000001a */
[----:B------:R-:W-:Y:S02]  /*4750*/  ISETP.GT.U32.AND P1, PT, R35, 0x7feffffe, PT ;  /* 0x7feffffe2300780c */ /* 0x000fe40003f24070 */
[----:B------:R-:W-:-:S03]  /*4760*/  IADD3 R35, PT, PT, R34, -0x1, RZ ;  /* 0xffffffff22237810 */ /* 0x000fc60007ffe0ff */
[----:B------:R-:W-:Y:S01]  /*4770*/  DFMA R38, R26, -R20, 1 ;  /* 0x3ff000001a26742b */ /* 0x000fe20000000814 */
[----:B------:R-:W-:-:S07]  /*4780*/  ISETP.GT.U32.OR P1, PT, R35, 0x7feffffe, P1 ;  /* 0x7feffffe2300780c */ /* 0x000fce0000f24470 */
[----:B------:R-:W-:-:S08]  /*4790*/  DFMA R38, R26, R38, R26 ;  /* 0x000000261a26722b */ /* 0x000fd0000000001a */
[----:B------:R-:W-:-:S08]  /*47a0*/  DMUL R36, R38, R24 ;  /* 0x0000001826247228 */ /* 0x000fd00000000000 */
[----:B------:R-:W-:-:S08]  /*47b0*/  DFMA R26, R36, -R20, R24 ;  /* 0x80000014241a722b */ /* 0x000fd00000000018 */
[----:B------:R-:W-:Y:S01]  /*47c0*/  DFMA R26, R38, R26, R36 ;  /* 0x0000001a261a722b */ /* 0x000fe20000000024 */
[----:B------:R-:W-:Y:S10]  /*47d0*/  @P1 BRA `(.L_x_111) ;  /* 0x0000000000741947 */ /* 0x000ff40003800000 */
[----:B------:R-:W-:-:S04]  /*47e0*/  LOP3.LUT R18, R23, 0x7ff00000, RZ, 0xc0, !PT ;  /* 0x7ff0000017127812 */ /* 0x000fc800078ec0ff */
[CC--:B------:R-:W-:Y:S02]  /*47f0*/  VIADDMNMX R19, R31.reuse, -R18.reuse, 0xb9600000, !PT ;  /* 0xb96000001f137446 */ /* 0x0c0fe40007800912 */
[----:B------:R-:W-:Y:S02]  /*4800*/  ISETP.GE.U32.AND P1, PT, R31, R18, PT ;  /* 0x000000121f00720c */ /* 0x000fe40003f26070 */
[----:B------:R-:W-:Y:S02]  /*4810*/  VIMNMX R19, PT, PT, R19, 0x46a00000, PT ;  /* 0x46a0000013137848 */ /* 0x000fe40003fe0100 */
[----:B------:R-:W-:-:S05]  /*4820*/  SEL R32, R32, 0x63400000, !P1 ;  /* 0x6340000020207807 */ /* 0x000fca0004800000 */
[----:B------:R-:W-:Y:S01]  /*4830*/  IMAD.IADD R19, R19, 0x1, -R32 ;  /* 0x0000000113137824 */ /* 0x000fe200078e0a20 */
[----:B------:R-:W-:-:S03]  /*4840*/  MOV R32, RZ ;  /* 0x000000ff00207202 */ /* 0x000fc60000000f00 */
[----:B------:R-:W-:-:S06]  /*4850*/  VIADD R33, R19, 0x7fe00000 ;  /* 0x7fe0000013217836 */ /* 0x000fcc0000000000 */
[----:B------:R-:W-:-:S10]  /*4860*/  DMUL R36, R26, R32 ;  /* 0x000000201a247228 */ /* 0x000fd40000000000 */
[----:B------:R-:W-:-:S13]  /*4870*/  FSETP.GTU.AND P1, PT, |R37|, 1.469367938527859385e-39, PT ;  /* 0x001000002500780b */ /* 0x000fda0003f2c200 */
[----:B------:R-:W-:Y:S05]  /*4880*/  @P1 BRA `(.L_x_112) ;  /* 0x0000000000a81947 */ /* 0x000fea0003800000 */
[----:B------:R-:W-:Y:S01]  /*4890*/  DFMA R20, R26, -R20, R24 ;  /* 0x800000141a14722b */ /* 0x000fe20000000018 */
[----:B------:R-:W-:-:S09]  /*48a0*/  IMAD.MOV.U32 R32, RZ, RZ, RZ ;  /* 0x000000ffff207224 */ /* 0x000fd200078e00ff */
[C---:B------:R-:W-:Y:S02]  /*48b0*/  FSETP.NEU.AND P1, PT, R21.reuse, RZ, PT ;  /* 0x000000ff1500720b */ /* 0x040fe40003f2d000 */
[----:B------:R-:W-:-:S04]  /*48c0*/  LOP3.LUT R22, R21, 0x80000000, R23, 0x48, !PT ;  /* 0x8000000015167812 */ /* 0x000fc800078e4817 */
[----:B------:R-:W-:-:S07]  /*48d0*/  LOP3.LUT R33, R22, R33, RZ, 0xfc, !PT ;  /* 0x0000002116217212 */ /* 0x000fce00078efcff */
[----:B------:R-:W-:Y:S05]  /*48e0*/  @!P1 BRA `(.L_x_112) ;  /* 0x0000000000909947 */ /* 0x000fea0003800000 */
[----:B------:R-:W-:Y:S01]  /*48f0*/  IMAD.MOV R21, RZ, RZ, -R19 ;  /* 0x000000ffff157224 */ /* 0x000fe200078e0a13 */
[----:B------:R-:W-:Y:S02]  /*4900*/  MOV R20, RZ ;  /* 0x000000ff00147202 */ /* 0x000fe40000000f00 */
[----:B------:R-:W-:-:S04]  /*4910*/  IADD3 R19, PT, PT, -R19, -0x43300000, RZ ;  /* 0xbcd0000013137810 */ /* 0x000fc80007ffe1ff */
[----:B------:R-:W-:Y:S02]  /*4920*/  DFMA R20, R36, -R20, R26 ;  /* 0x800000142414722b */ /* 0x000fe4000000001a */
[----:B------:R-:W-:-:S08]  /*4930*/  DMUL.RP R26, R26, R32 ;  /* 0x000000201a1a7228 */ /* 0x000fd00000008000 */
[----:B------:R-:W-:Y:S02]  /*4940*/  FSETP.NEU.AND P1, PT, |R21|, R19, PT ;  /* 0x000000131500720b */ /* 0x000fe40003f2d200 */
[----:B------:R-:W-:Y:S02]  /*4950*/  LOP3.LUT R22, R27, R22, RZ, 0x3c, !PT ;  /* 0x000000161b167212 */ /* 0x000fe400078e3cff */
[----:B------:R-:W-:Y:S02]  /*4960*/  FSEL R18, R26, R36, !P1 ;  /* 0x000000241a127208 */ /* 0x000fe40004800000 */
[----:B------:R-:W-:-:S03]  /*4970*/  FSEL R22, R22, R37, !P1 ;  /* 0x0000002516167208 */ /* 0x000fc60004800000 */
[----:B------:R-:W-:Y:S02]  /*4980*/  IMAD.MOV.U32 R36, RZ, RZ, R18 ;  /* 0x000000ffff247224 */ /* 0x000fe400078e0012 */
[----:B------:R-:W-:Y:S01]  /*4990*/  IMAD.MOV.U32 R37, RZ, RZ, R22 ;  /* 0x000000ffff257224 */ /* 0x000fe200078e0016 */
[----:B------:R-:W-:Y:S06]  /*49a0*/  BRA `(.L_x_112) ;  /* 0x0000000000607947 */ /* 0x000fec0003800000 */
.L_x_111:
[----:B------:R-:W-:-:S14]  /*49b0*/  DSETP.NAN.AND P1, PT, R18, R18, PT ;  /* 0x000000121200722a */ /* 0x000fdc0003f28000 */
[----:B------:R-:W-:Y:S05]  /*49c0*/  @P1 BRA `(.L_x_113) ;  /* 0x00000000004c1947 */ /* 0x000fea0003800000 */
[----:B------:R-:W-:-:S14]  /*49d0*/  DSETP.NAN.AND P1, PT, R22, R22, PT ;  /* 0x000000161600722a */ /* 0x000fdc0003f28000 */
[----:B------:R-:W-:Y:S05]  /*49e0*/  @P1 BRA `(.L_x_114) ;  /* 0x0000000000341947 */ /* 0x000fea0003800000 */
[----:B------:R-:W-:Y:S01]  /*49f0*/  ISETP.NE.AND P1, PT, R33, R34, PT ;  /* 0x000000222100720c */ /* 0x000fe20003f25270 */
[----:B------:R-:W-:Y:S01]  /*4a00*/  IMAD.MOV.U32 R37, RZ, RZ, -0x80000 ;  /* 0xfff80000ff257424 */ /* 0x000fe200078e00ff */
[----:B------:R-:W-:-:S11]  /*4a10*/  MOV R36, 0x0 ;  /* 0x0000000000247802 */ /* 0x000fd60000000f00 */
[----:B------:R-:W-:Y:S05]  /*4a20*/  @!P1 BRA `(.L_x_112) ;  /* 0x0000000000409947 */ /* 0x000fea0003800000 */
[----:B------:R-:W-:Y:S02]  /*4a30*/  ISETP.NE.AND P1, PT, R33, 0x7ff00000, PT ;  /* 0x7ff000002100780c */ /* 0x000fe40003f25270 */
[----:B------:R-:W-:Y:S02]  /*4a40*/  LOP3.LUT R18, R19, 0x80000000, R23, 0x48, !PT ;  /* 0x8000000013127812 */ /* 0x000fe400078e4817 */
[----:B------:R-:W-:-:S13]  /*4a50*/  ISETP.EQ.OR P1, PT, R34, RZ, !P1 ;  /* 0x000000ff2200720c */ /* 0x000fda0004f22670 */
[----:B------:R-:W-:Y:S01]  /*4a60*/  @P1 LOP3.LUT R19, R18, 0x7ff00000, RZ, 0xfc, !PT ;  /* 0x7ff0000012131812 */ /* 0x000fe200078efcff */
[----:B------:R-:W-:Y:S01]  /*4a70*/  @!P1 IMAD.MOV.U32 R36, RZ, RZ, RZ ;  /* 0x000000ffff249224 */ /* 0x000fe200078e00ff */
[----:B------:R-:W-:Y:S01]  /*4a80*/  @!P1 MOV R37, R18 ;  /* 0x0000001200259202 */ /* 0x000fe20000000f00 */
[----:B------:R-:W-:Y:S02]  /*4a90*/  @P1 IMAD.MOV.U32 R36, RZ, RZ, RZ ;  /* 0x000000ffff241224 */ /* 0x000fe400078e00ff */
[----:B------:R-:W-:Y:S01]  /*4aa0*/  @P1 IMAD.MOV.U32 R37, RZ, RZ, R19 ;  /* 0x000000ffff251224 */ /* 0x000fe200078e0013 */
[----:B------:R-:W-:Y:S06]  /*4ab0*/  BRA `(.L_x_112) ;  /* 0x00000000001c7947 */ /* 0x000fec0003800000 */
.L_x_114:
[----:B------:R-:W-:Y:S02]  /*4ac0*/  LOP3.LUT R18, R23, 0x80000, RZ, 0xfc, !PT ;  /* 0x0008000017127812 */ /* 0x000fe400078efcff */
[----:B------:R-:W-:-:S03]  /*4ad0*/  MOV R36, R22 ;  /* 0x0000001600247202 */ /* 0x000fc60000000f00 */
[----:B------:R-:W-:Y:S01]  /*4ae0*/  IMAD.MOV.U32 R37, RZ, RZ, R18 ;  /* 0x000000ffff257224 */ /* 0x000fe200078e0012 */
[----:B------:R-:W-:Y:S06]  /*4af0*/  BRA `(.L_x_112) ;  /* 0x00000000000c7947 */ /* 0x000fec0003800000 */
.L_x_113:
[----:B------:R-:W-:Y:S01]  /*4b00*/  LOP3.LUT R19, R19, 0x80000, RZ, 0xfc, !PT ;  /* 0x0008000013137812 */ /* 0x000fe200078efcff */
[----:B------:R-:W-:-:S03]  /*4b10*/  IMAD.MOV.U32 R36, RZ, RZ, R18 ;  /* 0x000000ffff247224 */ /* 0x000fc600078e0012 */
[----:B------:R-:W-:-:S07]  /*4b20*/  MOV R37, R19 ;  /* 0x0000001300257202 */ /* 0x000fce0000000f00 */
.L_x_112:
[----:B------:R-:W-:Y:S05]  /*4b30*/  BSYNC.RECONVERGENT B0 ;  /* 0x0000000000007941 */ /* 0x000fea0003800200 */
.L_x_110:
[----:B------:R-:W-:Y:S01]  /*4b40*/  MOV R20, R0 ;  /* 0x0000000000147202 */ /* 0x000fe20000000f00 */
[----:B------:R-:W-:Y:S02]  /*4b50*/  IMAD.MOV.U32 R21, RZ, RZ, 0x0 ;  /* 0x00000000ff157424 */ /* 0x000fe400078e00ff */
[----:B------:R-:W-:Y:S02]  /*4b60*/  IMAD.MOV.U32 R19, RZ, RZ, R36 ;  /* 0x000000ffff137224 */ /* 0x000fe400078e0024 */
[----:B------:R-:W-:Y:S01]  /*4b70*/  IMAD.MOV.U32 R18, RZ, RZ, R37 ;  /* 0x000000ffff127224 */ /* 0x000fe200078e0025 */
[----:B------:R-:W-:Y:S06]  /*4b80*/  RET.REL.NODEC R20 `(_Z8kernel_vPdiiS_iiS_iiS_S_S_iiS_iiS_iiS_iiS_S_ddddii) ;  /* 0xffffffb4141c7950 */ /* 0x000fec0003c3ffff */
.L_x_115:
        /* <DEDUP_REMOVED lines=15> */
.L_x_117:


//--------------------- .nv.shared.reserved.0     --------------------------
	.section	.nv.shared.reserved.0,"aw",@nobits
	.weak		__nv_reservedSMEM_offset_0_alias
	.size		__nv_reservedSMEM_offset_0_alias, 0, 64
	.other		__nv_reservedSMEM_offset_0_alias,@"STO_CUDA_RESERVED_SHARED STV_DEFAULT"
__nv_reservedSMEM_offset_0_alias:
	.zero		0
	.zero		64


//--------------------- .nv.constant0._Z10kernel_tauPdiiS_iiS_iiS_S_S_iiS_iiS_iiS_iiS_S_S_ddddii --------------------------
	.section	.nv.constant0._Z10kernel_tauPdiiS_iiS_iiS_S_S_iiS_iiS_iiS_iiS_S_S_ddddii,"a",@progbits
	.sectionflags	@""
	.align	4
.nv.constant0._Z10kernel_tauPdiiS_iiS_iiS_S_S_iiS_iiS_iiS_iiS_S_S_ddddii:
	.zero		1088


//--------------------- .nv.constant0._Z8kernel_vPdiiS_iiS_iiS_S_S_iiS_iiS_iiS_iiS_S_ddddii --------------------------
	.section	.nv.constant0._Z8kernel_vPdiiS_iiS_iiS_S_S_iiS_iiS_iiS_iiS_S_ddddii,"a",@progbits
	.sectionflags	@""
	.align	4
.nv.constant0._Z8kernel_vPdiiS_iiS_iiS_S_S_iiS_iiS_iiS_iiS_S_ddddii:
	.zero		1080


//--------------------- SYMBOLS --------------------------

	.type		.nv.reservedSmem.offset0,@object
	.size		.nv.reservedSmem.offset0,0x4
